//
// Generated by NVIDIA NVVM Compiler
//
// Compiler Build ID: CL-36424714
// Cuda compilation tools, release 13.0, V13.0.88
// Based on NVVM 20.0.0
//

.version 9.0
.target sm_100
.address_size 64

	// .globl	_Z19FinalReduceAndRoundPdPxi
.extern .func  (.param .b32 func_retval0) vprintf
(
	.param .b64 vprintf_param_0,
	.param .b64 vprintf_param_1
)
;
// _ZZ5ExDOTPxPdS0_jE4l_sa has been demoted
.global .align 1 .b8 $str[29] = {91, 68, 69, 86, 73, 67, 69, 93, 32, 116, 105, 100, 32, 61, 61, 32, 48, 32, 107, 226, 136, 154, 226, 136, 130, 114, 115, 10};
.global .align 1 .b8 $str$1[36] = {69, 120, 68, 79, 84, 32, 100, 111, 116, 32, 114, 101, 115, 117, 108, 116, 44, 32, 105, 110, 32, 107, 101, 114, 110, 101, 108, 58, 32, 37, 46, 50, 48, 101, 10};
.global .align 1 .b8 $str$2[25] = {108, 97, 117, 110, 99, 104, 101, 100, 32, 69, 120, 68, 79, 84, 32, 99, 111, 109, 112, 108, 101, 116, 101, 10};
.global .align 1 .b8 $str$3[16] = {108, 97, 117, 110, 99, 104, 101, 100, 32, 69, 120, 68, 79, 84, 10};

.visible .entry _Z19FinalReduceAndRoundPdPxi(
	.param .u64 .ptr .align 1 _Z19FinalReduceAndRoundPdPxi_param_0,
	.param .u64 .ptr .align 1 _Z19FinalReduceAndRoundPdPxi_param_1,
	.param .u32 _Z19FinalReduceAndRoundPdPxi_param_2
)
{
	.local .align 8 .b8 	__local_depot0[8];
	.reg .b64 	%SP;
	.reg .b64 	%SPL;
	.reg .pred 	%p<49>;
	.reg .b32 	%r<114>;
	.reg .b64 	%rd<520>;
	.reg .b64 	%fd<35>;

	mov.u64 	%SPL, __local_depot0;
	cvta.local.u64 	%SP, %SPL;
	ld.param.u64 	%rd69, [_Z19FinalReduceAndRoundPdPxi_param_0];
	ld.param.u64 	%rd70, [_Z19FinalReduceAndRoundPdPxi_param_1];
	ld.param.u32 	%r54, [_Z19FinalReduceAndRoundPdPxi_param_2];
	cvta.to.global.u64 	%rd1, %rd70;
	mov.u32 	%r1, %tid.x;
	setp.ne.s32 	%p1, %r1, 0;
	@%p1 bra 	$L__BB0_2;
	mov.u64 	%rd71, $str;
	cvta.global.u64 	%rd72, %rd71;
	{ // callseq 0, 0
	.param .b64 param0;
	st.param.b64 	[param0], %rd72;
	.param .b64 param1;
	st.param.b64 	[param1], 0;
	.param .b32 retval0;
	call.uni (retval0), 
	vprintf, 
	(
	param0, 
	param1
	);
	ld.param.b32 	%r55, [retval0];
	} // callseq 0
$L__BB0_2:
	setp.gt.u32 	%p2, %r1, 38;
	@%p2 bra 	$L__BB0_17;
	setp.lt.s32 	%p3, %r54, 1;
	mov.b64 	%rd494, 0;
	@%p3 bra 	$L__BB0_16;
	and.b32  	%r2, %r54, 15;
	setp.lt.u32 	%p4, %r54, 16;
	mov.b64 	%rd494, 0;
	mov.b32 	%r98, 0;
	@%p4 bra 	$L__BB0_7;
	and.b32  	%r98, %r54, 2147483632;
	neg.s32 	%r96, %r98;
	mul.wide.u32 	%rd77, %r1, 8;
	add.s64 	%rd78, %rd77, %rd1;
	add.s64 	%rd484, %rd78, 2496;
	mov.b64 	%rd494, 0;
$L__BB0_6:
	.pragma "nounroll";
	ld.global.u64 	%rd79, [%rd484+-2496];
	add.s64 	%rd80, %rd79, %rd494;
	ld.global.u64 	%rd81, [%rd484+-2184];
	add.s64 	%rd82, %rd81, %rd80;
	ld.global.u64 	%rd83, [%rd484+-1872];
	add.s64 	%rd84, %rd83, %rd82;
	ld.global.u64 	%rd85, [%rd484+-1560];
	add.s64 	%rd86, %rd85, %rd84;
	ld.global.u64 	%rd87, [%rd484+-1248];
	add.s64 	%rd88, %rd87, %rd86;
	ld.global.u64 	%rd89, [%rd484+-936];
	add.s64 	%rd90, %rd89, %rd88;
	ld.global.u64 	%rd91, [%rd484+-624];
	add.s64 	%rd92, %rd91, %rd90;
	ld.global.u64 	%rd93, [%rd484+-312];
	add.s64 	%rd94, %rd93, %rd92;
	ld.global.u64 	%rd95, [%rd484];
	add.s64 	%rd96, %rd95, %rd94;
	ld.global.u64 	%rd97, [%rd484+312];
	add.s64 	%rd98, %rd97, %rd96;
	ld.global.u64 	%rd99, [%rd484+624];
	add.s64 	%rd100, %rd99, %rd98;
	ld.global.u64 	%rd101, [%rd484+936];
	add.s64 	%rd102, %rd101, %rd100;
	ld.global.u64 	%rd103, [%rd484+1248];
	add.s64 	%rd104, %rd103, %rd102;
	ld.global.u64 	%rd105, [%rd484+1560];
	add.s64 	%rd106, %rd105, %rd104;
	ld.global.u64 	%rd107, [%rd484+1872];
	add.s64 	%rd108, %rd107, %rd106;
	ld.global.u64 	%rd109, [%rd484+2184];
	add.s64 	%rd494, %rd109, %rd108;
	add.s32 	%r96, %r96, 16;
	add.s64 	%rd484, %rd484, 4992;
	setp.ne.s32 	%p5, %r96, 0;
	@%p5 bra 	$L__BB0_6;
$L__BB0_7:
	setp.eq.s32 	%p6, %r2, 0;
	@%p6 bra 	$L__BB0_16;
	and.b32  	%r8, %r54, 7;
	setp.lt.u32 	%p7, %r2, 8;
	@%p7 bra 	$L__BB0_10;
	mul.lo.s32 	%r58, %r98, 39;
	add.s32 	%r59, %r58, %r1;
	mul.wide.u32 	%rd111, %r59, 8;
	add.s64 	%rd112, %rd1, %rd111;
	ld.global.u64 	%rd113, [%rd112];
	add.s64 	%rd114, %rd113, %rd494;
	cvt.u64.u32 	%rd115, %r1;
	cvt.u64.u32 	%rd116, %r58;
	add.s64 	%rd117, %rd116, %rd115;
	shl.b64 	%rd118, %rd117, 3;
	add.s64 	%rd119, %rd1, %rd118;
	ld.global.u64 	%rd120, [%rd119+312];
	add.s64 	%rd121, %rd120, %rd114;
	ld.global.u64 	%rd122, [%rd119+624];
	add.s64 	%rd123, %rd122, %rd121;
	ld.global.u64 	%rd124, [%rd119+936];
	add.s64 	%rd125, %rd124, %rd123;
	ld.global.u64 	%rd126, [%rd119+1248];
	add.s64 	%rd127, %rd126, %rd125;
	ld.global.u64 	%rd128, [%rd119+1560];
	add.s64 	%rd129, %rd128, %rd127;
	ld.global.u64 	%rd130, [%rd119+1872];
	add.s64 	%rd131, %rd130, %rd129;
	ld.global.u64 	%rd132, [%rd119+2184];
	add.s64 	%rd494, %rd132, %rd131;
	add.s32 	%r98, %r98, 8;
$L__BB0_10:
	setp.eq.s32 	%p8, %r8, 0;
	@%p8 bra 	$L__BB0_16;
	and.b32  	%r11, %r54, 3;
	setp.lt.u32 	%p9, %r8, 4;
	@%p9 bra 	$L__BB0_13;
	mul.lo.s32 	%r60, %r98, 39;
	add.s32 	%r61, %r60, %r1;
	mul.wide.u32 	%rd134, %r61, 8;
	add.s64 	%rd135, %rd1, %rd134;
	ld.global.u64 	%rd136, [%rd135];
	add.s64 	%rd137, %rd136, %rd494;
	cvt.u64.u32 	%rd138, %r1;
	cvt.u64.u32 	%rd139, %r60;
	add.s64 	%rd140, %rd139, %rd138;
	shl.b64 	%rd141, %rd140, 3;
	add.s64 	%rd142, %rd1, %rd141;
	ld.global.u64 	%rd143, [%rd142+312];
	add.s64 	%rd144, %rd143, %rd137;
	ld.global.u64 	%rd145, [%rd142+624];
	add.s64 	%rd146, %rd145, %rd144;
	ld.global.u64 	%rd147, [%rd142+936];
	add.s64 	%rd494, %rd147, %rd146;
	add.s32 	%r98, %r98, 4;
$L__BB0_13:
	setp.eq.s32 	%p10, %r11, 0;
	@%p10 bra 	$L__BB0_16;
	mad.lo.s32 	%r62, %r98, 39, %r1;
	mul.wide.u32 	%rd148, %r62, 8;
	add.s64 	%rd492, %rd1, %rd148;
	neg.s32 	%r100, %r11;
$L__BB0_15:
	.pragma "nounroll";
	ld.global.u64 	%rd149, [%rd492];
	add.s64 	%rd494, %rd149, %rd494;
	add.s64 	%rd492, %rd492, 312;
	add.s32 	%r100, %r100, 1;
	setp.ne.s32 	%p11, %r100, 0;
	@%p11 bra 	$L__BB0_15;
$L__BB0_16:
	mul.wide.u32 	%rd150, %r1, 8;
	add.s64 	%rd151, %rd1, %rd150;
	st.global.u64 	[%rd151], %rd494;
$L__BB0_17:
	setp.ne.s32 	%p12, %r1, 0;
	bar.sync 	0;
	@%p12 bra 	$L__BB0_60;
	ld.global.u64 	%rd152, [%rd1];
	and.b64  	%rd153, %rd152, 4503599627370495;
	st.global.u64 	[%rd1], %rd153;
	shr.s64 	%rd154, %rd152, 52;
	ld.global.u64 	%rd155, [%rd1+8];
	add.s64 	%rd156, %rd155, %rd154;
	and.b64  	%rd157, %rd156, 4503599627370495;
	st.global.u64 	[%rd1+8], %rd157;
	shr.s64 	%rd158, %rd156, 52;
	ld.global.u64 	%rd159, [%rd1+16];
	add.s64 	%rd160, %rd159, %rd158;
	and.b64  	%rd161, %rd160, 4503599627370495;
	st.global.u64 	[%rd1+16], %rd161;
	shr.s64 	%rd162, %rd160, 52;
	ld.global.u64 	%rd163, [%rd1+24];
	add.s64 	%rd164, %rd163, %rd162;
	and.b64  	%rd165, %rd164, 4503599627370495;
	st.global.u64 	[%rd1+24], %rd165;
	shr.s64 	%rd166, %rd164, 52;
	ld.global.u64 	%rd167, [%rd1+32];
	add.s64 	%rd168, %rd167, %rd166;
	and.b64  	%rd169, %rd168, 4503599627370495;
	st.global.u64 	[%rd1+32], %rd169;
	shr.s64 	%rd170, %rd168, 52;
	ld.global.u64 	%rd171, [%rd1+40];
	add.s64 	%rd172, %rd171, %rd170;
	and.b64  	%rd173, %rd172, 4503599627370495;
	st.global.u64 	[%rd1+40], %rd173;
	shr.s64 	%rd174, %rd172, 52;
	ld.global.u64 	%rd175, [%rd1+48];
	add.s64 	%rd176, %rd175, %rd174;
	and.b64  	%rd177, %rd176, 4503599627370495;
	st.global.u64 	[%rd1+48], %rd177;
	shr.s64 	%rd178, %rd176, 52;
	ld.global.u64 	%rd179, [%rd1+56];
	add.s64 	%rd180, %rd179, %rd178;
	and.b64  	%rd181, %rd180, 4503599627370495;
	st.global.u64 	[%rd1+56], %rd181;
	shr.s64 	%rd182, %rd180, 52;
	add.s64 	%rd496, %rd1, 64;
	ld.global.u64 	%rd183, [%rd1+64];
	add.s64 	%rd184, %rd183, %rd182;
	and.b64  	%rd185, %rd184, 4503599627370495;
	st.global.u64 	[%rd1+64], %rd185;
	shr.s64 	%rd186, %rd184, 52;
	ld.global.u64 	%rd187, [%rd1+72];
	add.s64 	%rd188, %rd187, %rd186;
	and.b64  	%rd189, %rd188, 4503599627370495;
	st.global.u64 	[%rd1+72], %rd189;
	shr.s64 	%rd190, %rd188, 52;
	ld.global.u64 	%rd191, [%rd1+80];
	add.s64 	%rd192, %rd191, %rd190;
	and.b64  	%rd193, %rd192, 4503599627370495;
	st.global.u64 	[%rd1+80], %rd193;
	shr.s64 	%rd194, %rd192, 52;
	ld.global.u64 	%rd195, [%rd1+88];
	add.s64 	%rd196, %rd195, %rd194;
	and.b64  	%rd197, %rd196, 4503599627370495;
	st.global.u64 	[%rd1+88], %rd197;
	shr.s64 	%rd198, %rd196, 52;
	ld.global.u64 	%rd199, [%rd1+96];
	add.s64 	%rd200, %rd199, %rd198;
	and.b64  	%rd201, %rd200, 4503599627370495;
	st.global.u64 	[%rd1+96], %rd201;
	shr.s64 	%rd202, %rd200, 52;
	ld.global.u64 	%rd203, [%rd1+104];
	add.s64 	%rd204, %rd203, %rd202;
	and.b64  	%rd205, %rd204, 4503599627370495;
	st.global.u64 	[%rd1+104], %rd205;
	shr.s64 	%rd206, %rd204, 52;
	ld.global.u64 	%rd207, [%rd1+112];
	add.s64 	%rd208, %rd207, %rd206;
	and.b64  	%rd209, %rd208, 4503599627370495;
	st.global.u64 	[%rd1+112], %rd209;
	shr.s64 	%rd210, %rd208, 52;
	ld.global.u64 	%rd211, [%rd1+120];
	add.s64 	%rd212, %rd211, %rd210;
	and.b64  	%rd213, %rd212, 4503599627370495;
	st.global.u64 	[%rd1+120], %rd213;
	shr.s64 	%rd214, %rd212, 52;
	ld.global.u64 	%rd215, [%rd1+128];
	add.s64 	%rd216, %rd215, %rd214;
	and.b64  	%rd217, %rd216, 4503599627370495;
	st.global.u64 	[%rd1+128], %rd217;
	shr.s64 	%rd218, %rd216, 52;
	ld.global.u64 	%rd219, [%rd1+136];
	add.s64 	%rd220, %rd219, %rd218;
	and.b64  	%rd221, %rd220, 4503599627370495;
	st.global.u64 	[%rd1+136], %rd221;
	shr.s64 	%rd222, %rd220, 52;
	ld.global.u64 	%rd223, [%rd1+144];
	add.s64 	%rd224, %rd223, %rd222;
	and.b64  	%rd225, %rd224, 4503599627370495;
	st.global.u64 	[%rd1+144], %rd225;
	shr.s64 	%rd226, %rd224, 52;
	ld.global.u64 	%rd227, [%rd1+152];
	add.s64 	%rd228, %rd227, %rd226;
	and.b64  	%rd229, %rd228, 4503599627370495;
	st.global.u64 	[%rd1+152], %rd229;
	shr.s64 	%rd230, %rd228, 52;
	ld.global.u64 	%rd231, [%rd1+160];
	add.s64 	%rd232, %rd231, %rd230;
	and.b64  	%rd233, %rd232, 4503599627370495;
	st.global.u64 	[%rd1+160], %rd233;
	shr.s64 	%rd234, %rd232, 52;
	ld.global.u64 	%rd235, [%rd1+168];
	add.s64 	%rd236, %rd235, %rd234;
	and.b64  	%rd237, %rd236, 4503599627370495;
	st.global.u64 	[%rd1+168], %rd237;
	shr.s64 	%rd238, %rd236, 52;
	ld.global.u64 	%rd239, [%rd1+176];
	add.s64 	%rd240, %rd239, %rd238;
	and.b64  	%rd241, %rd240, 4503599627370495;
	st.global.u64 	[%rd1+176], %rd241;
	shr.s64 	%rd242, %rd240, 52;
	ld.global.u64 	%rd243, [%rd1+184];
	add.s64 	%rd244, %rd243, %rd242;
	and.b64  	%rd245, %rd244, 4503599627370495;
	st.global.u64 	[%rd1+184], %rd245;
	shr.s64 	%rd246, %rd244, 52;
	ld.global.u64 	%rd247, [%rd1+192];
	add.s64 	%rd248, %rd247, %rd246;
	and.b64  	%rd249, %rd248, 4503599627370495;
	st.global.u64 	[%rd1+192], %rd249;
	shr.s64 	%rd250, %rd248, 52;
	ld.global.u64 	%rd251, [%rd1+200];
	add.s64 	%rd252, %rd251, %rd250;
	and.b64  	%rd253, %rd252, 4503599627370495;
	st.global.u64 	[%rd1+200], %rd253;
	shr.s64 	%rd254, %rd252, 52;
	ld.global.u64 	%rd255, [%rd1+208];
	add.s64 	%rd256, %rd255, %rd254;
	and.b64  	%rd257, %rd256, 4503599627370495;
	st.global.u64 	[%rd1+208], %rd257;
	shr.s64 	%rd258, %rd256, 52;
	ld.global.u64 	%rd259, [%rd1+216];
	add.s64 	%rd260, %rd259, %rd258;
	and.b64  	%rd261, %rd260, 4503599627370495;
	st.global.u64 	[%rd1+216], %rd261;
	shr.s64 	%rd262, %rd260, 52;
	ld.global.u64 	%rd263, [%rd1+224];
	add.s64 	%rd264, %rd263, %rd262;
	and.b64  	%rd265, %rd264, 4503599627370495;
	st.global.u64 	[%rd1+224], %rd265;
	shr.s64 	%rd266, %rd264, 52;
	ld.global.u64 	%rd267, [%rd1+232];
	add.s64 	%rd268, %rd267, %rd266;
	and.b64  	%rd269, %rd268, 4503599627370495;
	st.global.u64 	[%rd1+232], %rd269;
	shr.s64 	%rd270, %rd268, 52;
	ld.global.u64 	%rd271, [%rd1+240];
	add.s64 	%rd272, %rd271, %rd270;
	and.b64  	%rd273, %rd272, 4503599627370495;
	st.global.u64 	[%rd1+240], %rd273;
	shr.s64 	%rd274, %rd272, 52;
	ld.global.u64 	%rd275, [%rd1+248];
	add.s64 	%rd276, %rd275, %rd274;
	and.b64  	%rd277, %rd276, 4503599627370495;
	st.global.u64 	[%rd1+248], %rd277;
	shr.s64 	%rd278, %rd276, 52;
	ld.global.u64 	%rd279, [%rd1+256];
	add.s64 	%rd280, %rd279, %rd278;
	and.b64  	%rd281, %rd280, 4503599627370495;
	st.global.u64 	[%rd1+256], %rd281;
	shr.s64 	%rd282, %rd280, 52;
	ld.global.u64 	%rd283, [%rd1+264];
	add.s64 	%rd284, %rd283, %rd282;
	and.b64  	%rd285, %rd284, 4503599627370495;
	st.global.u64 	[%rd1+264], %rd285;
	shr.s64 	%rd286, %rd284, 52;
	ld.global.u64 	%rd287, [%rd1+272];
	add.s64 	%rd288, %rd287, %rd286;
	and.b64  	%rd289, %rd288, 4503599627370495;
	st.global.u64 	[%rd1+272], %rd289;
	shr.s64 	%rd290, %rd288, 52;
	ld.global.u64 	%rd291, [%rd1+280];
	add.s64 	%rd292, %rd291, %rd290;
	and.b64  	%rd293, %rd292, 4503599627370495;
	st.global.u64 	[%rd1+280], %rd293;
	shr.s64 	%rd294, %rd292, 52;
	ld.global.u64 	%rd295, [%rd1+288];
	add.s64 	%rd296, %rd295, %rd294;
	and.b64  	%rd297, %rd296, 4503599627370495;
	st.global.u64 	[%rd1+288], %rd297;
	shr.s64 	%rd298, %rd296, 52;
	ld.global.u64 	%rd299, [%rd1+296];
	add.s64 	%rd300, %rd299, %rd298;
	and.b64  	%rd301, %rd300, 4503599627370495;
	st.global.u64 	[%rd1+296], %rd301;
	shr.s64 	%rd302, %rd300, 52;
	ld.global.u64 	%rd303, [%rd1+304];
	add.s64 	%rd304, %rd303, %rd302;
	shr.s64 	%rd22, %rd304, 52;
	st.global.u64 	[%rd1+304], %rd304;
	mov.b32 	%r101, 38;
$L__BB0_19:
	mov.u32 	%r21, %r101;
	mul.wide.s32 	%rd305, %r21, 8;
	add.s64 	%rd306, %rd1, %rd305;
	ld.global.u64 	%rd495, [%rd306];
	setp.eq.s64 	%p13, %rd495, 0;
	setp.gt.s32 	%p14, %r21, -1;
	and.pred  	%p15, %p14, %p13;
	add.s32 	%r101, %r21, -1;
	@%p15 bra 	$L__BB0_19;
	setp.gt.s64 	%p16, %rd22, -1;
	mov.f64 	%fd34, 0d0000000000000000;
	@%p16 bra 	$L__BB0_61;
$L__BB0_21:
	mov.u32 	%r19, %r21;
	mul.wide.s32 	%rd307, %r19, 8;
	add.s64 	%rd308, %rd1, %rd307;
	ld.global.u64 	%rd24, [%rd308];
	and.b64  	%rd309, %rd24, 4503599627370495;
	setp.eq.s64 	%p17, %rd309, 4503599627370495;
	setp.gt.s32 	%p18, %r19, -1;
	and.pred  	%p19, %p18, %p17;
	add.s32 	%r21, %r19, -1;
	@%p19 bra 	$L__BB0_21;
	setp.lt.s32 	%p20, %r19, 0;
	@%p20 bra 	$L__BB0_59;
	sub.s64 	%rd495, 4503599627370495, %rd24;
	mov.u32 	%r21, %r19;
$L__BB0_24:
	cvt.rn.f64.s64 	%fd1, %rd495;
	mul.lo.s32 	%r22, %r21, 52;
	add.s32 	%r64, %r22, -1040;
	min.s32 	%r65, %r64, 2099;
	max.s32 	%r66, %r65, -2099;
	add.s32 	%r67, %r66, 4092;
	shr.u32 	%r68, %r67, 2;
	mad.lo.s32 	%r69, %r68, 4093, %r67;
	abs.s32 	%r70, %r66;
	setp.lt.u32 	%p22, %r70, 217;
	add.s32 	%r71, %r66, 1023;
	selp.b32 	%r72, %r71, %r69, %p22;
	shl.b32 	%r73, %r68, 20;
	selp.b32 	%r74, 1072693248, %r73, %p22;
	mov.b32 	%r75, 0;
	mov.b64 	%fd2, {%r75, %r74};
	shl.b32 	%r76, %r72, 20;
	mov.b64 	%fd3, {%r75, %r76};
	mul.rn.f64 	%fd14, %fd1, %fd3;
	mul.rn.f64 	%fd15, %fd14, %fd2;
	mul.rn.f64 	%fd16, %fd15, %fd2;
	mul.rn.f64 	%fd4, %fd16, %fd2;
	setp.ne.s32 	%p23, %r21, 0;
	@%p23 bra 	$L__BB0_26;
	neg.f64 	%fd31, %fd4;
	setp.lt.s64 	%p48, %rd22, 0;
	selp.f64 	%fd34, %fd31, %fd4, %p48;
	bra.uni 	$L__BB0_59;
$L__BB0_26:
	cvt.rni.f64.f64 	%fd17, %fd1;
	cvt.rzi.s64.f64 	%rd311, %fd17;
	sub.s64 	%rd312, %rd495, %rd311;
	cvt.rn.f64.s64 	%fd18, %rd312;
	mul.rn.f64 	%fd19, %fd18, %fd3;
	mul.rn.f64 	%fd20, %fd19, %fd2;
	mul.rn.f64 	%fd21, %fd20, %fd2;
	mul.rn.f64 	%fd6, %fd21, %fd2;
	add.s32 	%r23, %r21, -1;
	setp.eq.s32 	%p24, %r23, 0;
	mov.b64 	%rd517, 0;
	mov.u64 	%rd518, %rd517;
	@%p24 bra 	$L__BB0_53;
	setp.lt.s64 	%p25, %rd22, 0;
	@%p25 bra 	$L__BB0_40;
	add.s32 	%r80, %r21, -2;
	and.b32  	%r24, %r23, 15;
	setp.lt.u32 	%p34, %r80, 15;
	mov.b64 	%rd516, 0;
	mov.b32 	%r106, 0;
	@%p34 bra 	$L__BB0_31;
	and.b32  	%r106, %r23, -16;
	neg.s32 	%r104, %r106;
	mov.b64 	%rd516, 0;
$L__BB0_30:
	.pragma "nounroll";
	ld.global.u64 	%rd409, [%rd496+-64];
	or.b64  	%rd410, %rd409, %rd516;
	ld.global.u64 	%rd411, [%rd496+-56];
	or.b64  	%rd412, %rd411, %rd410;
	ld.global.u64 	%rd413, [%rd496+-48];
	or.b64  	%rd414, %rd413, %rd412;
	ld.global.u64 	%rd415, [%rd496+-40];
	or.b64  	%rd416, %rd415, %rd414;
	ld.global.u64 	%rd417, [%rd496+-32];
	or.b64  	%rd418, %rd417, %rd416;
	ld.global.u64 	%rd419, [%rd496+-24];
	or.b64  	%rd420, %rd419, %rd418;
	ld.global.u64 	%rd421, [%rd496+-16];
	or.b64  	%rd422, %rd421, %rd420;
	ld.global.u64 	%rd423, [%rd496+-8];
	or.b64  	%rd424, %rd423, %rd422;
	ld.global.u64 	%rd425, [%rd496];
	or.b64  	%rd426, %rd425, %rd424;
	ld.global.u64 	%rd427, [%rd496+8];
	or.b64  	%rd428, %rd427, %rd426;
	ld.global.u64 	%rd429, [%rd496+16];
	or.b64  	%rd430, %rd429, %rd428;
	ld.global.u64 	%rd431, [%rd496+24];
	or.b64  	%rd432, %rd431, %rd430;
	ld.global.u64 	%rd433, [%rd496+32];
	or.b64  	%rd434, %rd433, %rd432;
	ld.global.u64 	%rd435, [%rd496+40];
	or.b64  	%rd436, %rd435, %rd434;
	ld.global.u64 	%rd437, [%rd496+48];
	or.b64  	%rd438, %rd437, %rd436;
	ld.global.u64 	%rd439, [%rd496+56];
	or.b64  	%rd516, %rd439, %rd438;
	add.s32 	%r104, %r104, 16;
	add.s64 	%rd496, %rd496, 128;
	setp.ne.s32 	%p35, %r104, 0;
	@%p35 bra 	$L__BB0_30;
$L__BB0_31:
	setp.eq.s32 	%p36, %r24, 0;
	@%p36 bra 	$L__BB0_52;
	and.b32  	%r30, %r23, 7;
	setp.lt.u32 	%p37, %r24, 8;
	@%p37 bra 	$L__BB0_34;
	mul.wide.u32 	%rd441, %r106, 8;
	add.s64 	%rd442, %rd1, %rd441;
	ld.global.u64 	%rd443, [%rd442];
	ld.global.u64 	%rd444, [%rd442+8];
	or.b64  	%rd445, %rd443, %rd444;
	ld.global.u64 	%rd446, [%rd442+16];
	or.b64  	%rd447, %rd445, %rd446;
	ld.global.u64 	%rd448, [%rd442+24];
	or.b64  	%rd449, %rd447, %rd448;
	ld.global.u64 	%rd450, [%rd442+32];
	or.b64  	%rd451, %rd449, %rd450;
	ld.global.u64 	%rd452, [%rd442+40];
	or.b64  	%rd453, %rd451, %rd452;
	ld.global.u64 	%rd454, [%rd442+48];
	or.b64  	%rd455, %rd453, %rd454;
	ld.global.u64 	%rd456, [%rd442+56];
	or.b64  	%rd457, %rd455, %rd456;
	or.b64  	%rd516, %rd457, %rd516;
	add.s32 	%r106, %r106, 8;
$L__BB0_34:
	setp.eq.s32 	%p38, %r30, 0;
	@%p38 bra 	$L__BB0_52;
	and.b32  	%r33, %r23, 3;
	setp.lt.u32 	%p39, %r30, 4;
	@%p39 bra 	$L__BB0_37;
	mul.wide.u32 	%rd459, %r106, 8;
	add.s64 	%rd460, %rd1, %rd459;
	ld.global.u64 	%rd461, [%rd460];
	ld.global.u64 	%rd462, [%rd460+8];
	or.b64  	%rd463, %rd461, %rd462;
	ld.global.u64 	%rd464, [%rd460+16];
	or.b64  	%rd465, %rd463, %rd464;
	ld.global.u64 	%rd466, [%rd460+24];
	or.b64  	%rd467, %rd465, %rd466;
	or.b64  	%rd516, %rd467, %rd516;
	add.s32 	%r106, %r106, 4;
$L__BB0_37:
	setp.eq.s32 	%p40, %r33, 0;
	@%p40 bra 	$L__BB0_52;
	mul.wide.u32 	%rd468, %r106, 8;
	add.s64 	%rd504, %rd1, %rd468;
	neg.s32 	%r108, %r33;
$L__BB0_39:
	.pragma "nounroll";
	ld.global.u64 	%rd469, [%rd504];
	or.b64  	%rd516, %rd469, %rd516;
	add.s64 	%rd504, %rd504, 8;
	add.s32 	%r108, %r108, 1;
	setp.eq.s32 	%p41, %r108, 0;
	@%p41 bra 	$L__BB0_52;
	bra.uni 	$L__BB0_39;
$L__BB0_40:
	add.s32 	%r78, %r21, -2;
	and.b32  	%r39, %r23, 15;
	setp.lt.u32 	%p26, %r78, 15;
	mov.b64 	%rd516, 0;
	mov.b32 	%r111, 0;
	@%p26 bra 	$L__BB0_43;
	and.b32  	%r111, %r23, -16;
	neg.s32 	%r109, %r111;
	mov.b64 	%rd516, 0;
$L__BB0_42:
	.pragma "nounroll";
	ld.global.u64 	%rd316, [%rd496+-64];
	sub.s64 	%rd317, 4503599627370496, %rd316;
	or.b64  	%rd318, %rd317, %rd516;
	ld.global.u64 	%rd319, [%rd496+-56];
	sub.s64 	%rd320, 4503599627370496, %rd319;
	or.b64  	%rd321, %rd320, %rd318;
	ld.global.u64 	%rd322, [%rd496+-48];
	sub.s64 	%rd323, 4503599627370496, %rd322;
	or.b64  	%rd324, %rd323, %rd321;
	ld.global.u64 	%rd325, [%rd496+-40];
	sub.s64 	%rd326, 4503599627370496, %rd325;
	or.b64  	%rd327, %rd326, %rd324;
	ld.global.u64 	%rd328, [%rd496+-32];
	sub.s64 	%rd329, 4503599627370496, %rd328;
	or.b64  	%rd330, %rd329, %rd327;
	ld.global.u64 	%rd331, [%rd496+-24];
	sub.s64 	%rd332, 4503599627370496, %rd331;
	or.b64  	%rd333, %rd332, %rd330;
	ld.global.u64 	%rd334, [%rd496+-16];
	sub.s64 	%rd335, 4503599627370496, %rd334;
	or.b64  	%rd336, %rd335, %rd333;
	ld.global.u64 	%rd337, [%rd496+-8];
	sub.s64 	%rd338, 4503599627370496, %rd337;
	or.b64  	%rd339, %rd338, %rd336;
	ld.global.u64 	%rd340, [%rd496];
	sub.s64 	%rd341, 4503599627370496, %rd340;
	or.b64  	%rd342, %rd341, %rd339;
	ld.global.u64 	%rd343, [%rd496+8];
	sub.s64 	%rd344, 4503599627370496, %rd343;
	or.b64  	%rd345, %rd344, %rd342;
	ld.global.u64 	%rd346, [%rd496+16];
	sub.s64 	%rd347, 4503599627370496, %rd346;
	or.b64  	%rd348, %rd347, %rd345;
	ld.global.u64 	%rd349, [%rd496+24];
	sub.s64 	%rd350, 4503599627370496, %rd349;
	or.b64  	%rd351, %rd350, %rd348;
	ld.global.u64 	%rd352, [%rd496+32];
	sub.s64 	%rd353, 4503599627370496, %rd352;
	or.b64  	%rd354, %rd353, %rd351;
	ld.global.u64 	%rd355, [%rd496+40];
	sub.s64 	%rd356, 4503599627370496, %rd355;
	or.b64  	%rd357, %rd356, %rd354;
	ld.global.u64 	%rd358, [%rd496+48];
	sub.s64 	%rd359, 4503599627370496, %rd358;
	or.b64  	%rd360, %rd359, %rd357;
	ld.global.u64 	%rd361, [%rd496+56];
	sub.s64 	%rd362, 4503599627370496, %rd361;
	or.b64  	%rd516, %rd362, %rd360;
	add.s32 	%r109, %r109, 16;
	add.s64 	%rd496, %rd496, 128;
	setp.ne.s32 	%p27, %r109, 0;
	@%p27 bra 	$L__BB0_42;
$L__BB0_43:
	setp.eq.s32 	%p28, %r39, 0;
	@%p28 bra 	$L__BB0_52;
	and.b32  	%r45, %r23, 7;
	setp.lt.u32 	%p29, %r39, 8;
	@%p29 bra 	$L__BB0_46;
	mul.wide.u32 	%rd364, %r111, 8;
	add.s64 	%rd365, %rd1, %rd364;
	ld.global.u64 	%rd366, [%rd365];
	sub.s64 	%rd367, 4503599627370496, %rd366;
	ld.global.u64 	%rd368, [%rd365+8];
	sub.s64 	%rd369, 4503599627370496, %rd368;
	or.b64  	%rd370, %rd367, %rd369;
	ld.global.u64 	%rd371, [%rd365+16];
	sub.s64 	%rd372, 4503599627370496, %rd371;
	or.b64  	%rd373, %rd370, %rd372;
	ld.global.u64 	%rd374, [%rd365+24];
	sub.s64 	%rd375, 4503599627370496, %rd374;
	or.b64  	%rd376, %rd373, %rd375;
	ld.global.u64 	%rd377, [%rd365+32];
	sub.s64 	%rd378, 4503599627370496, %rd377;
	or.b64  	%rd379, %rd376, %rd378;
	ld.global.u64 	%rd380, [%rd365+40];
	sub.s64 	%rd381, 4503599627370496, %rd380;
	or.b64  	%rd382, %rd379, %rd381;
	ld.global.u64 	%rd383, [%rd365+48];
	sub.s64 	%rd384, 4503599627370496, %rd383;
	or.b64  	%rd385, %rd382, %rd384;
	ld.global.u64 	%rd386, [%rd365+56];
	sub.s64 	%rd387, 4503599627370496, %rd386;
	or.b64  	%rd388, %rd385, %rd387;
	or.b64  	%rd516, %rd388, %rd516;
	add.s32 	%r111, %r111, 8;
$L__BB0_46:
	setp.eq.s32 	%p30, %r45, 0;
	@%p30 bra 	$L__BB0_52;
	and.b32  	%r48, %r23, 3;
	setp.lt.u32 	%p31, %r45, 4;
	@%p31 bra 	$L__BB0_49;
	mul.wide.u32 	%rd390, %r111, 8;
	add.s64 	%rd391, %rd1, %rd390;
	ld.global.u64 	%rd392, [%rd391];
	sub.s64 	%rd393, 4503599627370496, %rd392;
	ld.global.u64 	%rd394, [%rd391+8];
	sub.s64 	%rd395, 4503599627370496, %rd394;
	or.b64  	%rd396, %rd393, %rd395;
	ld.global.u64 	%rd397, [%rd391+16];
	sub.s64 	%rd398, 4503599627370496, %rd397;
	or.b64  	%rd399, %rd396, %rd398;
	ld.global.u64 	%rd400, [%rd391+24];
	sub.s64 	%rd401, 4503599627370496, %rd400;
	or.b64  	%rd402, %rd399, %rd401;
	or.b64  	%rd516, %rd402, %rd516;
	add.s32 	%r111, %r111, 4;
$L__BB0_49:
	setp.eq.s32 	%p32, %r48, 0;
	@%p32 bra 	$L__BB0_52;
	mul.wide.u32 	%rd403, %r111, 8;
	add.s64 	%rd514, %rd1, %rd403;
	neg.s32 	%r113, %r48;
$L__BB0_51:
	.pragma "nounroll";
	ld.global.u64 	%rd404, [%rd514];
	sub.s64 	%rd405, 4503599627370496, %rd404;
	or.b64  	%rd516, %rd405, %rd516;
	add.s64 	%rd514, %rd514, 8;
	add.s32 	%r113, %r113, 1;
	setp.ne.s32 	%p33, %r113, 0;
	@%p33 bra 	$L__BB0_51;
$L__BB0_52:
	cvt.u64.u32 	%rd518, %r23;
	setp.ne.s64 	%p42, %rd516, 0;
	selp.u64 	%rd517, 1, 0, %p42;
$L__BB0_53:
	setp.gt.s64 	%p43, %rd22, -1;
	@%p43 bra 	$L__BB0_55;
	shl.b64 	%rd470, %rd518, 3;
	add.s64 	%rd471, %rd1, %rd470;
	ld.global.u64 	%rd472, [%rd471];
	sub.s64 	%rd519, 4503599627370496, %rd472;
	bra.uni 	$L__BB0_56;
$L__BB0_55:
	shl.b64 	%rd473, %rd518, 3;
	add.s64 	%rd474, %rd1, %rd473;
	ld.global.u64 	%rd519, [%rd474];
$L__BB0_56:
	or.b64  	%rd475, %rd519, %rd517;
	cvt.rn.f64.s64 	%fd22, %rd475;
	add.s32 	%r81, %r22, -1092;
	min.s32 	%r82, %r81, 2099;
	max.s32 	%r83, %r82, -2099;
	add.s32 	%r84, %r83, 4092;
	shr.u32 	%r85, %r84, 2;
	mad.lo.s32 	%r86, %r85, 4093, %r84;
	abs.s32 	%r87, %r83;
	setp.lt.u32 	%p44, %r87, 217;
	add.s32 	%r88, %r83, 1023;
	selp.b32 	%r89, %r88, %r86, %p44;
	shl.b32 	%r90, %r85, 20;
	selp.b32 	%r91, 1072693248, %r90, %p44;
	mov.b32 	%r92, 0;
	mov.b64 	%fd23, {%r92, %r91};
	shl.b32 	%r93, %r89, 20;
	mov.b64 	%fd24, {%r92, %r93};
	mul.rn.f64 	%fd25, %fd22, %fd24;
	mul.rn.f64 	%fd26, %fd25, %fd23;
	mul.rn.f64 	%fd27, %fd26, %fd23;
	mul.rn.f64 	%fd33, %fd27, %fd23;
	setp.eq.f64 	%p45, %fd6, 0d0000000000000000;
	@%p45 bra 	$L__BB0_58;
	add.f64 	%fd28, %fd6, %fd33;
	setp.neu.f64 	%p46, %fd33, 0d0000000000000000;
	selp.u64 	%rd476, 1, 0, %p46;
	mov.b64 	%rd477, %fd28;
	or.b64  	%rd478, %rd477, %rd476;
	mov.b64 	%fd33, %rd478;
$L__BB0_58:
	add.f64 	%fd29, %fd4, %fd33;
	neg.f64 	%fd30, %fd29;
	setp.lt.s64 	%p47, %rd22, 0;
	selp.f64 	%fd34, %fd30, %fd29, %p47;
$L__BB0_59:
	cvta.to.global.u64 	%rd479, %rd69;
	st.global.f64 	[%rd479], %fd34;
	add.u64 	%rd480, %SP, 0;
	add.u64 	%rd481, %SPL, 0;
	st.local.f64 	[%rd481], %fd34;
	mov.u64 	%rd482, $str$1;
	cvta.global.u64 	%rd483, %rd482;
	{ // callseq 1, 0
	.param .b64 param0;
	st.param.b64 	[param0], %rd483;
	.param .b64 param1;
	st.param.b64 	[param1], %rd480;
	.param .b32 retval0;
	call.uni (retval0), 
	vprintf, 
	(
	param0, 
	param1
	);
	ld.param.b32 	%r94, [retval0];
	} // callseq 1
$L__BB0_60:
	ret;
$L__BB0_61:
	setp.lt.s32 	%p21, %r21, 0;
	@%p21 bra 	$L__BB0_59;
	bra.uni 	$L__BB0_24;

}
	// .globl	_Z13ExDOTCompletePx
.visible .entry _Z13ExDOTCompletePx(
	.param .u64 .ptr .align 1 _Z13ExDOTCompletePx_param_0
)
{
	.reg .pred 	%p<5>;
	.reg .b32 	%r<32>;
	.reg .b64 	%rd<229>;

	ld.param.u64 	%rd4, [_Z13ExDOTCompletePx_param_0];
	cvta.to.global.u64 	%rd1, %rd4;
	mov.u32 	%r1, %tid.x;
	mov.u32 	%r2, %ctaid.x;
	or.b32  	%r8, %r1, %r2;
	setp.ne.s32 	%p1, %r8, 0;
	@%p1 bra 	$L__BB1_2;
	mov.u64 	%rd5, $str$2;
	cvta.global.u64 	%rd6, %rd5;
	{ // callseq 2, 0
	.param .b64 param0;
	st.param.b64 	[param0], %rd6;
	.param .b64 param1;
	st.param.b64 	[param1], 0;
	.param .b32 retval0;
	call.uni (retval0), 
	vprintf, 
	(
	param0, 
	param1
	);
	ld.param.b32 	%r9, [retval0];
	} // callseq 2
$L__BB1_2:
	setp.gt.u32 	%p2, %r1, 38;
	@%p2 bra 	$L__BB1_6;
	mad.lo.s32 	%r12, %r2, 4992, %r1;
	add.s32 	%r30, %r12, 312;
	mov.b64 	%rd228, 0;
	mov.b32 	%r31, 312;
$L__BB1_4:
	add.s32 	%r13, %r30, -312;
	mul.wide.u32 	%rd8, %r13, 8;
	add.s64 	%rd9, %rd1, %rd8;
	ld.global.u64 	%rd10, [%rd9];
	add.s64 	%rd11, %rd10, %rd228;
	add.s32 	%r14, %r30, -273;
	mul.wide.u32 	%rd12, %r14, 8;
	add.s64 	%rd13, %rd1, %rd12;
	ld.global.u64 	%rd14, [%rd13];
	add.s64 	%rd15, %rd14, %rd11;
	add.s32 	%r15, %r30, -234;
	mul.wide.u32 	%rd16, %r15, 8;
	add.s64 	%rd17, %rd1, %rd16;
	ld.global.u64 	%rd18, [%rd17];
	add.s64 	%rd19, %rd18, %rd15;
	add.s32 	%r16, %r30, -195;
	mul.wide.u32 	%rd20, %r16, 8;
	add.s64 	%rd21, %rd1, %rd20;
	ld.global.u64 	%rd22, [%rd21];
	add.s64 	%rd23, %rd22, %rd19;
	add.s32 	%r17, %r30, -156;
	mul.wide.u32 	%rd24, %r17, 8;
	add.s64 	%rd25, %rd1, %rd24;
	ld.global.u64 	%rd26, [%rd25];
	add.s64 	%rd27, %rd26, %rd23;
	add.s32 	%r18, %r30, -117;
	mul.wide.u32 	%rd28, %r18, 8;
	add.s64 	%rd29, %rd1, %rd28;
	ld.global.u64 	%rd30, [%rd29];
	add.s64 	%rd31, %rd30, %rd27;
	add.s32 	%r19, %r30, -78;
	mul.wide.u32 	%rd32, %r19, 8;
	add.s64 	%rd33, %rd1, %rd32;
	ld.global.u64 	%rd34, [%rd33];
	add.s64 	%rd35, %rd34, %rd31;
	add.s32 	%r20, %r30, -39;
	mul.wide.u32 	%rd36, %r20, 8;
	add.s64 	%rd37, %rd1, %rd36;
	ld.global.u64 	%rd38, [%rd37];
	add.s64 	%rd39, %rd38, %rd35;
	add.s32 	%r21, %r30, 273;
	mul.wide.u32 	%rd40, %r30, 8;
	add.s64 	%rd41, %rd1, %rd40;
	ld.global.u64 	%rd42, [%rd41];
	add.s64 	%rd43, %rd42, %rd39;
	add.s32 	%r22, %r30, 39;
	mul.wide.u32 	%rd44, %r22, 8;
	add.s64 	%rd45, %rd1, %rd44;
	ld.global.u64 	%rd46, [%rd45];
	add.s64 	%rd47, %rd46, %rd43;
	add.s32 	%r23, %r30, 78;
	mul.wide.u32 	%rd48, %r23, 8;
	add.s64 	%rd49, %rd1, %rd48;
	ld.global.u64 	%rd50, [%rd49];
	add.s64 	%rd51, %rd50, %rd47;
	add.s32 	%r24, %r30, 117;
	mul.wide.u32 	%rd52, %r24, 8;
	add.s64 	%rd53, %rd1, %rd52;
	ld.global.u64 	%rd54, [%rd53];
	add.s64 	%rd55, %rd54, %rd51;
	add.s32 	%r25, %r30, 156;
	mul.wide.u32 	%rd56, %r25, 8;
	add.s64 	%rd57, %rd1, %rd56;
	ld.global.u64 	%rd58, [%rd57];
	add.s64 	%rd59, %rd58, %rd55;
	add.s32 	%r26, %r30, 195;
	mul.wide.u32 	%rd60, %r26, 8;
	add.s64 	%rd61, %rd1, %rd60;
	ld.global.u64 	%rd62, [%rd61];
	add.s64 	%rd63, %rd62, %rd59;
	add.s32 	%r27, %r30, 234;
	mul.wide.u32 	%rd64, %r27, 8;
	add.s64 	%rd65, %rd1, %rd64;
	ld.global.u64 	%rd66, [%rd65];
	add.s64 	%rd67, %rd66, %rd63;
	mul.wide.u32 	%rd68, %r21, 8;
	add.s64 	%rd69, %rd1, %rd68;
	ld.global.u64 	%rd70, [%rd69];
	add.s64 	%rd228, %rd70, %rd67;
	add.s32 	%r31, %r31, 624;
	add.s32 	%r30, %r30, 624;
	setp.ne.s32 	%p3, %r31, 5304;
	@%p3 bra 	$L__BB1_4;
	mad.lo.s32 	%r28, %r2, 39, %r1;
	mul.wide.u32 	%rd71, %r28, 8;
	add.s64 	%rd72, %rd1, %rd71;
	st.global.u64 	[%rd72], %rd228;
$L__BB1_6:
	bar.sync 	0;
	setp.ne.s32 	%p4, %r1, 0;
	@%p4 bra 	$L__BB1_8;
	mul.lo.s32 	%r29, %r2, 39;
	mul.wide.u32 	%rd73, %r29, 8;
	add.s64 	%rd74, %rd1, %rd73;
	ld.global.u64 	%rd75, [%rd74];
	and.b64  	%rd76, %rd75, 4503599627370495;
	st.global.u64 	[%rd74], %rd76;
	shr.s64 	%rd77, %rd75, 52;
	ld.global.u64 	%rd78, [%rd74+8];
	add.s64 	%rd79, %rd78, %rd77;
	and.b64  	%rd80, %rd79, 4503599627370495;
	st.global.u64 	[%rd74+8], %rd80;
	shr.s64 	%rd81, %rd79, 52;
	ld.global.u64 	%rd82, [%rd74+16];
	add.s64 	%rd83, %rd82, %rd81;
	and.b64  	%rd84, %rd83, 4503599627370495;
	st.global.u64 	[%rd74+16], %rd84;
	shr.s64 	%rd85, %rd83, 52;
	ld.global.u64 	%rd86, [%rd74+24];
	add.s64 	%rd87, %rd86, %rd85;
	and.b64  	%rd88, %rd87, 4503599627370495;
	st.global.u64 	[%rd74+24], %rd88;
	shr.s64 	%rd89, %rd87, 52;
	ld.global.u64 	%rd90, [%rd74+32];
	add.s64 	%rd91, %rd90, %rd89;
	and.b64  	%rd92, %rd91, 4503599627370495;
	st.global.u64 	[%rd74+32], %rd92;
	shr.s64 	%rd93, %rd91, 52;
	ld.global.u64 	%rd94, [%rd74+40];
	add.s64 	%rd95, %rd94, %rd93;
	and.b64  	%rd96, %rd95, 4503599627370495;
	st.global.u64 	[%rd74+40], %rd96;
	shr.s64 	%rd97, %rd95, 52;
	ld.global.u64 	%rd98, [%rd74+48];
	add.s64 	%rd99, %rd98, %rd97;
	and.b64  	%rd100, %rd99, 4503599627370495;
	st.global.u64 	[%rd74+48], %rd100;
	shr.s64 	%rd101, %rd99, 52;
	ld.global.u64 	%rd102, [%rd74+56];
	add.s64 	%rd103, %rd102, %rd101;
	and.b64  	%rd104, %rd103, 4503599627370495;
	st.global.u64 	[%rd74+56], %rd104;
	shr.s64 	%rd105, %rd103, 52;
	ld.global.u64 	%rd106, [%rd74+64];
	add.s64 	%rd107, %rd106, %rd105;
	and.b64  	%rd108, %rd107, 4503599627370495;
	st.global.u64 	[%rd74+64], %rd108;
	shr.s64 	%rd109, %rd107, 52;
	ld.global.u64 	%rd110, [%rd74+72];
	add.s64 	%rd111, %rd110, %rd109;
	and.b64  	%rd112, %rd111, 4503599627370495;
	st.global.u64 	[%rd74+72], %rd112;
	shr.s64 	%rd113, %rd111, 52;
	ld.global.u64 	%rd114, [%rd74+80];
	add.s64 	%rd115, %rd114, %rd113;
	and.b64  	%rd116, %rd115, 4503599627370495;
	st.global.u64 	[%rd74+80], %rd116;
	shr.s64 	%rd117, %rd115, 52;
	ld.global.u64 	%rd118, [%rd74+88];
	add.s64 	%rd119, %rd118, %rd117;
	and.b64  	%rd120, %rd119, 4503599627370495;
	st.global.u64 	[%rd74+88], %rd120;
	shr.s64 	%rd121, %rd119, 52;
	ld.global.u64 	%rd122, [%rd74+96];
	add.s64 	%rd123, %rd122, %rd121;
	and.b64  	%rd124, %rd123, 4503599627370495;
	st.global.u64 	[%rd74+96], %rd124;
	shr.s64 	%rd125, %rd123, 52;
	ld.global.u64 	%rd126, [%rd74+104];
	add.s64 	%rd127, %rd126, %rd125;
	and.b64  	%rd128, %rd127, 4503599627370495;
	st.global.u64 	[%rd74+104], %rd128;
	shr.s64 	%rd129, %rd127, 52;
	ld.global.u64 	%rd130, [%rd74+112];
	add.s64 	%rd131, %rd130, %rd129;
	and.b64  	%rd132, %rd131, 4503599627370495;
	st.global.u64 	[%rd74+112], %rd132;
	shr.s64 	%rd133, %rd131, 52;
	ld.global.u64 	%rd134, [%rd74+120];
	add.s64 	%rd135, %rd134, %rd133;
	and.b64  	%rd136, %rd135, 4503599627370495;
	st.global.u64 	[%rd74+120], %rd136;
	shr.s64 	%rd137, %rd135, 52;
	ld.global.u64 	%rd138, [%rd74+128];
	add.s64 	%rd139, %rd138, %rd137;
	and.b64  	%rd140, %rd139, 4503599627370495;
	st.global.u64 	[%rd74+128], %rd140;
	shr.s64 	%rd141, %rd139, 52;
	ld.global.u64 	%rd142, [%rd74+136];
	add.s64 	%rd143, %rd142, %rd141;
	and.b64  	%rd144, %rd143, 4503599627370495;
	st.global.u64 	[%rd74+136], %rd144;
	shr.s64 	%rd145, %rd143, 52;
	ld.global.u64 	%rd146, [%rd74+144];
	add.s64 	%rd147, %rd146, %rd145;
	and.b64  	%rd148, %rd147, 4503599627370495;
	st.global.u64 	[%rd74+144], %rd148;
	shr.s64 	%rd149, %rd147, 52;
	ld.global.u64 	%rd150, [%rd74+152];
	add.s64 	%rd151, %rd150, %rd149;
	and.b64  	%rd152, %rd151, 4503599627370495;
	st.global.u64 	[%rd74+152], %rd152;
	shr.s64 	%rd153, %rd151, 52;
	ld.global.u64 	%rd154, [%rd74+160];
	add.s64 	%rd155, %rd154, %rd153;
	and.b64  	%rd156, %rd155, 4503599627370495;
	st.global.u64 	[%rd74+160], %rd156;
	shr.s64 	%rd157, %rd155, 52;
	ld.global.u64 	%rd158, [%rd74+168];
	add.s64 	%rd159, %rd158, %rd157;
	and.b64  	%rd160, %rd159, 4503599627370495;
	st.global.u64 	[%rd74+168], %rd160;
	shr.s64 	%rd161, %rd159, 52;
	ld.global.u64 	%rd162, [%rd74+176];
	add.s64 	%rd163, %rd162, %rd161;
	and.b64  	%rd164, %rd163, 4503599627370495;
	st.global.u64 	[%rd74+176], %rd164;
	shr.s64 	%rd165, %rd163, 52;
	ld.global.u64 	%rd166, [%rd74+184];
	add.s64 	%rd167, %rd166, %rd165;
	and.b64  	%rd168, %rd167, 4503599627370495;
	st.global.u64 	[%rd74+184], %rd168;
	shr.s64 	%rd169, %rd167, 52;
	ld.global.u64 	%rd170, [%rd74+192];
	add.s64 	%rd171, %rd170, %rd169;
	and.b64  	%rd172, %rd171, 4503599627370495;
	st.global.u64 	[%rd74+192], %rd172;
	shr.s64 	%rd173, %rd171, 52;
	ld.global.u64 	%rd174, [%rd74+200];
	add.s64 	%rd175, %rd174, %rd173;
	and.b64  	%rd176, %rd175, 4503599627370495;
	st.global.u64 	[%rd74+200], %rd176;
	shr.s64 	%rd177, %rd175, 52;
	ld.global.u64 	%rd178, [%rd74+208];
	add.s64 	%rd179, %rd178, %rd177;
	and.b64  	%rd180, %rd179, 4503599627370495;
	st.global.u64 	[%rd74+208], %rd180;
	shr.s64 	%rd181, %rd179, 52;
	ld.global.u64 	%rd182, [%rd74+216];
	add.s64 	%rd183, %rd182, %rd181;
	and.b64  	%rd184, %rd183, 4503599627370495;
	st.global.u64 	[%rd74+216], %rd184;
	shr.s64 	%rd185, %rd183, 52;
	ld.global.u64 	%rd186, [%rd74+224];
	add.s64 	%rd187, %rd186, %rd185;
	and.b64  	%rd188, %rd187, 4503599627370495;
	st.global.u64 	[%rd74+224], %rd188;
	shr.s64 	%rd189, %rd187, 52;
	ld.global.u64 	%rd190, [%rd74+232];
	add.s64 	%rd191, %rd190, %rd189;
	and.b64  	%rd192, %rd191, 4503599627370495;
	st.global.u64 	[%rd74+232], %rd192;
	shr.s64 	%rd193, %rd191, 52;
	ld.global.u64 	%rd194, [%rd74+240];
	add.s64 	%rd195, %rd194, %rd193;
	and.b64  	%rd196, %rd195, 4503599627370495;
	st.global.u64 	[%rd74+240], %rd196;
	shr.s64 	%rd197, %rd195, 52;
	ld.global.u64 	%rd198, [%rd74+248];
	add.s64 	%rd199, %rd198, %rd197;
	and.b64  	%rd200, %rd199, 4503599627370495;
	st.global.u64 	[%rd74+248], %rd200;
	shr.s64 	%rd201, %rd199, 52;
	ld.global.u64 	%rd202, [%rd74+256];
	add.s64 	%rd203, %rd202, %rd201;
	and.b64  	%rd204, %rd203, 4503599627370495;
	st.global.u64 	[%rd74+256], %rd204;
	shr.s64 	%rd205, %rd203, 52;
	ld.global.u64 	%rd206, [%rd74+264];
	add.s64 	%rd207, %rd206, %rd205;
	and.b64  	%rd208, %rd207, 4503599627370495;
	st.global.u64 	[%rd74+264], %rd208;
	shr.s64 	%rd209, %rd207, 52;
	ld.global.u64 	%rd210, [%rd74+272];
	add.s64 	%rd211, %rd210, %rd209;
	and.b64  	%rd212, %rd211, 4503599627370495;
	st.global.u64 	[%rd74+272], %rd212;
	shr.s64 	%rd213, %rd211, 52;
	ld.global.u64 	%rd214, [%rd74+280];
	add.s64 	%rd215, %rd214, %rd213;
	and.b64  	%rd216, %rd215, 4503599627370495;
	st.global.u64 	[%rd74+280], %rd216;
	shr.s64 	%rd217, %rd215, 52;
	ld.global.u64 	%rd218, [%rd74+288];
	add.s64 	%rd219, %rd218, %rd217;
	and.b64  	%rd220, %rd219, 4503599627370495;
	st.global.u64 	[%rd74+288], %rd220;
	shr.s64 	%rd221, %rd219, 52;
	ld.global.u64 	%rd222, [%rd74+296];
	add.s64 	%rd223, %rd222, %rd221;
	and.b64  	%rd224, %rd223, 4503599627370495;
	st.global.u64 	[%rd74+296], %rd224;
	shr.s64 	%rd225, %rd223, 52;
	ld.global.u64 	%rd226, [%rd74+304];
	add.s64 	%rd227, %rd226, %rd225;
	st.global.u64 	[%rd74+304], %rd227;
$L__BB1_8:
	ret;

}
	// .globl	_Z5ExDOTPxPdS0_j
.visible .entry _Z5ExDOTPxPdS0_j(
	.param .u64 .ptr .align 1 _Z5ExDOTPxPdS0_j_param_0,
	.param .u64 .ptr .align 1 _Z5ExDOTPxPdS0_j_param_1,
	.param .u64 .ptr .align 1 _Z5ExDOTPxPdS0_j_param_2,
	.param .u32 _Z5ExDOTPxPdS0_j_param_3
)
{
	.reg .pred 	%p<404>;
	.reg .b16 	%rs<71>;
	.reg .b32 	%r<515>;
	.reg .b64 	%rd<664>;
	.reg .b64 	%fd<286>;
	// demoted variable
	.shared .align 8 .b8 _ZZ5ExDOTPxPdS0_jE4l_sa[2496];
	mov.u32 	%r1, %tid.x;
	mov.u32 	%r2, %ctaid.x;
	or.b32  	%r150, %r1, %r2;
	setp.ne.s32 	%p1, %r150, 0;
	@%p1 bra 	$L__BB2_2;
	mov.u64 	%rd243, $str$3;
	cvta.global.u64 	%rd244, %rd243;
	{ // callseq 3, 0
	.param .b64 param0;
	st.param.b64 	[param0], %rd244;
	.param .b64 param1;
	st.param.b64 	[param1], 0;
	.param .b32 retval0;
	call.uni (retval0), 
	vprintf, 
	(
	param0, 
	param1
	);
	ld.param.b32 	%r151, [retval0];
	} // callseq 3
$L__BB2_2:
	ld.param.u32 	%r470, [_Z5ExDOTPxPdS0_j_param_3];
	mov.u32 	%r3, %ntid.x;
	mad.lo.s32 	%r472, %r2, %r3, %r1;
	shl.b32 	%r153, %r1, 3;
	and.b32  	%r154, %r153, 56;
	mov.u32 	%r155, _ZZ5ExDOTPxPdS0_jE4l_sa;
	add.s32 	%r5, %r155, %r154;
	mov.b64 	%rd245, 0;
	st.shared.u64 	[%r5], %rd245;
	st.shared.u64 	[%r5+64], %rd245;
	st.shared.u64 	[%r5+128], %rd245;
	st.shared.u64 	[%r5+192], %rd245;
	st.shared.u64 	[%r5+256], %rd245;
	st.shared.u64 	[%r5+320], %rd245;
	st.shared.u64 	[%r5+384], %rd245;
	st.shared.u64 	[%r5+448], %rd245;
	st.shared.u64 	[%r5+512], %rd245;
	st.shared.u64 	[%r5+576], %rd245;
	st.shared.u64 	[%r5+640], %rd245;
	st.shared.u64 	[%r5+704], %rd245;
	st.shared.u64 	[%r5+768], %rd245;
	st.shared.u64 	[%r5+832], %rd245;
	st.shared.u64 	[%r5+896], %rd245;
	st.shared.u64 	[%r5+960], %rd245;
	st.shared.u64 	[%r5+1024], %rd245;
	st.shared.u64 	[%r5+1088], %rd245;
	st.shared.u64 	[%r5+1152], %rd245;
	st.shared.u64 	[%r5+1216], %rd245;
	st.shared.u64 	[%r5+1280], %rd245;
	st.shared.u64 	[%r5+1344], %rd245;
	st.shared.u64 	[%r5+1408], %rd245;
	st.shared.u64 	[%r5+1472], %rd245;
	st.shared.u64 	[%r5+1536], %rd245;
	st.shared.u64 	[%r5+1600], %rd245;
	st.shared.u64 	[%r5+1664], %rd245;
	st.shared.u64 	[%r5+1728], %rd245;
	st.shared.u64 	[%r5+1792], %rd245;
	st.shared.u64 	[%r5+1856], %rd245;
	st.shared.u64 	[%r5+1920], %rd245;
	st.shared.u64 	[%r5+1984], %rd245;
	st.shared.u64 	[%r5+2048], %rd245;
	st.shared.u64 	[%r5+2112], %rd245;
	st.shared.u64 	[%r5+2176], %rd245;
	st.shared.u64 	[%r5+2240], %rd245;
	st.shared.u64 	[%r5+2304], %rd245;
	st.shared.u64 	[%r5+2368], %rd245;
	st.shared.u64 	[%r5+2432], %rd245;
	bar.sync 	0;
	setp.ge.u32 	%p2, %r472, %r470;
	mov.f64 	%fd251, 0d0000000000000000;
	mov.f64 	%fd262, %fd251;
	mov.f64 	%fd263, %fd251;
	mov.f64 	%fd277, %fd251;
	@%p2 bra 	$L__BB2_173;
	mov.u32 	%r156, %nctaid.x;
	mul.lo.s32 	%r6, %r156, %r3;
	mov.f64 	%fd277, 0d0000000000000000;
	mov.f64 	%fd263, %fd277;
	mov.f64 	%fd262, %fd277;
	mov.f64 	%fd251, %fd277;
$L__BB2_4:
	mov.f64 	%fd1, %fd277;
	ld.param.u64 	%rd593, [_Z5ExDOTPxPdS0_j_param_2];
	ld.param.u64 	%rd592, [_Z5ExDOTPxPdS0_j_param_1];
	cvta.to.global.u64 	%rd246, %rd592;
	mul.wide.u32 	%rd247, %r472, 8;
	add.s64 	%rd248, %rd246, %rd247;
	ld.global.f64 	%fd98, [%rd248];
	cvta.to.global.u64 	%rd249, %rd593;
	add.s64 	%rd250, %rd249, %rd247;
	ld.global.f64 	%fd99, [%rd250];
	mul.f64 	%fd100, %fd98, %fd99;
	neg.f64 	%fd101, %fd100;
	fma.rn.f64 	%fd268, %fd98, %fd99, %fd101;
	add.f64 	%fd277, %fd1, %fd100;
	sub.f64 	%fd102, %fd277, %fd1;
	sub.f64 	%fd103, %fd277, %fd102;
	sub.f64 	%fd104, %fd1, %fd103;
	sub.f64 	%fd105, %fd100, %fd102;
	add.f64 	%fd255, %fd105, %fd104;
	setp.eq.f64 	%p3, %fd255, 0d0000000000000000;
	@%p3 bra 	$L__BB2_8;
	add.f64 	%fd8, %fd263, %fd255;
	sub.f64 	%fd106, %fd8, %fd263;
	sub.f64 	%fd107, %fd8, %fd106;
	sub.f64 	%fd108, %fd263, %fd107;
	sub.f64 	%fd109, %fd255, %fd106;
	add.f64 	%fd255, %fd109, %fd108;
	setp.eq.f64 	%p4, %fd255, 0d0000000000000000;
	mov.f64 	%fd263, %fd8;
	@%p4 bra 	$L__BB2_8;
	add.f64 	%fd10, %fd262, %fd255;
	sub.f64 	%fd110, %fd10, %fd262;
	sub.f64 	%fd111, %fd10, %fd110;
	sub.f64 	%fd112, %fd262, %fd111;
	sub.f64 	%fd113, %fd255, %fd110;
	add.f64 	%fd255, %fd113, %fd112;
	setp.eq.f64 	%p5, %fd255, 0d0000000000000000;
	mov.f64 	%fd262, %fd10;
	mov.f64 	%fd263, %fd8;
	@%p5 bra 	$L__BB2_8;
	add.f64 	%fd12, %fd251, %fd255;
	sub.f64 	%fd114, %fd12, %fd251;
	sub.f64 	%fd115, %fd12, %fd114;
	sub.f64 	%fd116, %fd251, %fd115;
	sub.f64 	%fd117, %fd255, %fd114;
	add.f64 	%fd255, %fd117, %fd116;
	mov.f64 	%fd251, %fd12;
	mov.f64 	%fd262, %fd10;
	mov.f64 	%fd263, %fd8;
$L__BB2_8:
	setp.eq.f64 	%p6, %fd255, 0d0000000000000000;
	mov.f64 	%fd265, %fd251;
	@%p6 bra 	$L__BB2_88;
	{
	.reg .b32 %temp; 
	mov.b64 	{%temp, %r158}, %fd255;
	}
	and.b32  	%r159, %r158, 2146435072;
	setp.eq.s32 	%p7, %r159, 0;
	mul.f64 	%fd118, %fd255, 0d4350000000000000;
	{
	.reg .b32 %temp; 
	mov.b64 	{%temp, %r160}, %fd118;
	}
	and.b32  	%r161, %r160, 2146435072;
	add.s32 	%r162, %r161, -56623104;
	selp.f64 	%fd119, %fd118, %fd255, %p7;
	selp.b32 	%r163, %r162, %r159, %p7;
	setp.eq.f64 	%p8, %fd119, 0d0000000000000000;
	setp.eq.s32 	%p9, %r163, 2146435072;
	or.pred  	%p10, %p8, %p9;
	mov.b32 	%r473, 0;
	@%p10 bra 	$L__BB2_11;
	add.s32 	%r164, %r163, -1071644672;
	shr.s32 	%r165, %r164, 20;
	cvt.u16.u32 	%rs1, %r165;
	mul.hi.s16 	%rs2, %rs1, 20165;
	shr.u16 	%rs3, %rs2, 15;
	shr.s16 	%rs4, %rs2, 4;
	add.s16 	%rs5, %rs4, %rs3;
	cvt.s32.s16 	%r473, %rs5;
$L__BB2_11:
	mul.lo.s32 	%r166, %r473, -52;
	add.s32 	%r167, %r166, 4092;
	shr.u32 	%r168, %r167, 2;
	mad.lo.s32 	%r169, %r168, 4093, %r167;
	abs.s32 	%r170, %r166;
	setp.lt.u32 	%p11, %r170, 217;
	add.s32 	%r171, %r166, 1023;
	selp.b32 	%r172, %r171, %r169, %p11;
	shl.b32 	%r173, %r167, 18;
	selp.b32 	%r174, 1072693248, %r173, %p11;
	mov.b32 	%r175, 0;
	mov.b64 	%fd120, {%r175, %r174};
	shl.b32 	%r176, %r172, 20;
	mov.b64 	%fd121, {%r175, %r176};
	mul.rn.f64 	%fd122, %fd255, %fd121;
	mul.rn.f64 	%fd123, %fd122, %fd120;
	mul.rn.f64 	%fd124, %fd123, %fd120;
	mul.rn.f64 	%fd256, %fd124, %fd120;
	setp.eq.f64 	%p12, %fd256, 0d0000000000000000;
	@%p12 bra 	$L__BB2_24;
	add.s32 	%r474, %r473, 20;
$L__BB2_13:
	cvt.rni.f64.f64 	%fd20, %fd256;
	cvt.rzi.s64.f64 	%rd596, %fd20;
	shl.b32 	%r177, %r474, 6;
	add.s32 	%r13, %r5, %r177;
	ld.volatile.shared.u64 	%rd594, [%r13];
$L__BB2_14:
	mov.u64 	%rd595, %rd594;
	add.s64 	%rd4, %rd595, %rd596;
	atom.relaxed.shared.cas.b64 	%rd594, [%r13], %rd595, %rd4;
	setp.ne.s64 	%p13, %rd594, %rd595;
	@%p13 bra 	$L__BB2_14;
	min.s64 	%rd251, %rd596, %rd595;
	setp.gt.s64 	%p14, %rd251, 0;
	setp.lt.s64 	%p15, %rd4, 0;
	and.pred  	%p16, %p14, %p15;
	and.b64  	%rd252, %rd596, %rd595;
	shr.u64 	%rd253, %rd252, 63;
	and.b64  	%rd254, %rd253, 1;
	setp.eq.b64 	%p17, %rd254, 1;
	setp.gt.s64 	%p18, %rd4, 0;
	and.pred  	%p19, %p17, %p18;
	or.pred  	%p20, %p19, %p16;
	not.pred 	%p21, %p20;
	@%p21 bra 	$L__BB2_23;
	mov.u32 	%r475, %r474;
$L__BB2_17:
	add.s64 	%rd8, %rd595, %rd596;
	shl.b32 	%r178, %r475, 6;
	add.s32 	%r15, %r5, %r178;
	and.b64  	%rd9, %rd8, -4503599627370496;
	ld.volatile.shared.u64 	%rd597, [%r15];
$L__BB2_18:
	sub.s64 	%rd255, %rd597, %rd9;
	atom.relaxed.shared.cas.b64 	%rd12, [%r15], %rd597, %rd255;
	setp.ne.s64 	%p22, %rd12, %rd597;
	mov.u64 	%rd597, %rd12;
	@%p22 bra 	$L__BB2_18;
	setp.gt.s64 	%p23, %rd595, 0;
	selp.b64 	%rd256, 4096, -4096, %p23;
	shr.s64 	%rd257, %rd8, 52;
	add.s64 	%rd596, %rd257, %rd256;
	setp.gt.s32 	%p24, %r475, 37;
	@%p24 bra 	$L__BB2_23;
	ld.volatile.shared.u64 	%rd598, [%r15+64];
$L__BB2_21:
	mov.u64 	%rd595, %rd598;
	add.s64 	%rd16, %rd595, %rd596;
	atom.relaxed.shared.cas.b64 	%rd598, [%r15+64], %rd595, %rd16;
	setp.ne.s64 	%p25, %rd598, %rd595;
	@%p25 bra 	$L__BB2_21;
	min.s64 	%rd259, %rd596, %rd595;
	setp.gt.s64 	%p26, %rd259, 0;
	setp.lt.s64 	%p27, %rd16, 0;
	and.pred  	%p28, %p26, %p27;
	and.b64  	%rd260, %rd596, %rd595;
	shr.u64 	%rd261, %rd260, 63;
	and.b64  	%rd262, %rd261, 1;
	setp.eq.b64 	%p29, %rd262, 1;
	setp.gt.s64 	%p30, %rd16, 0;
	and.pred  	%p31, %p29, %p30;
	or.pred  	%p32, %p31, %p28;
	add.s32 	%r475, %r475, 1;
	@%p32 bra 	$L__BB2_17;
$L__BB2_23:
	sub.f64 	%fd125, %fd256, %fd20;
	mul.f64 	%fd256, %fd125, 0d4330000000000000;
	add.s32 	%r474, %r474, -1;
	setp.neu.f64 	%p33, %fd256, 0d0000000000000000;
	@%p33 bra 	$L__BB2_13;
$L__BB2_24:
	setp.eq.f64 	%p34, %fd277, 0d0000000000000000;
	@%p34 bra 	$L__BB2_40;
	{
	.reg .b32 %temp; 
	mov.b64 	{%temp, %r180}, %fd277;
	}
	and.b32  	%r181, %r180, 2146435072;
	setp.eq.s32 	%p35, %r181, 0;
	mul.f64 	%fd126, %fd277, 0d4350000000000000;
	{
	.reg .b32 %temp; 
	mov.b64 	{%temp, %r182}, %fd126;
	}
	and.b32  	%r183, %r182, 2146435072;
	add.s32 	%r184, %r183, -56623104;
	selp.f64 	%fd127, %fd126, %fd277, %p35;
	selp.b32 	%r185, %r184, %r181, %p35;
	setp.eq.f64 	%p36, %fd127, 0d0000000000000000;
	setp.eq.s32 	%p37, %r185, 2146435072;
	or.pred  	%p38, %p36, %p37;
	mov.b32 	%r476, 0;
	@%p38 bra 	$L__BB2_27;
	add.s32 	%r186, %r185, -1071644672;
	shr.s32 	%r187, %r186, 20;
	cvt.u16.u32 	%rs6, %r187;
	mul.hi.s16 	%rs7, %rs6, 20165;
	shr.u16 	%rs8, %rs7, 15;
	shr.s16 	%rs9, %rs7, 4;
	add.s16 	%rs10, %rs9, %rs8;
	cvt.s32.s16 	%r476, %rs10;
$L__BB2_27:
	mul.lo.s32 	%r188, %r476, -52;
	add.s32 	%r189, %r188, 4092;
	shr.u32 	%r190, %r189, 2;
	mad.lo.s32 	%r191, %r190, 4093, %r189;
	abs.s32 	%r192, %r188;
	setp.lt.u32 	%p39, %r192, 217;
	add.s32 	%r193, %r188, 1023;
	selp.b32 	%r194, %r193, %r191, %p39;
	shl.b32 	%r195, %r189, 18;
	selp.b32 	%r196, 1072693248, %r195, %p39;
	mov.b32 	%r197, 0;
	mov.b64 	%fd128, {%r197, %r196};
	shl.b32 	%r198, %r194, 20;
	mov.b64 	%fd129, {%r197, %r198};
	mul.rn.f64 	%fd130, %fd277, %fd129;
	mul.rn.f64 	%fd131, %fd130, %fd128;
	mul.rn.f64 	%fd132, %fd131, %fd128;
	mul.rn.f64 	%fd257, %fd132, %fd128;
	setp.eq.f64 	%p40, %fd257, 0d0000000000000000;
	@%p40 bra 	$L__BB2_40;
	add.s32 	%r477, %r476, 20;
$L__BB2_29:
	cvt.rni.f64.f64 	%fd24, %fd257;
	cvt.rzi.s64.f64 	%rd601, %fd24;
	shl.b32 	%r199, %r477, 6;
	add.s32 	%r23, %r5, %r199;
	ld.volatile.shared.u64 	%rd599, [%r23];
$L__BB2_30:
	mov.u64 	%rd600, %rd599;
	add.s64 	%rd21, %rd600, %rd601;
	atom.relaxed.shared.cas.b64 	%rd599, [%r23], %rd600, %rd21;
	setp.ne.s64 	%p41, %rd599, %rd600;
	@%p41 bra 	$L__BB2_30;
	min.s64 	%rd263, %rd601, %rd600;
	setp.gt.s64 	%p42, %rd263, 0;
	setp.lt.s64 	%p43, %rd21, 0;
	and.pred  	%p44, %p42, %p43;
	and.b64  	%rd264, %rd601, %rd600;
	shr.u64 	%rd265, %rd264, 63;
	and.b64  	%rd266, %rd265, 1;
	setp.eq.b64 	%p45, %rd266, 1;
	setp.gt.s64 	%p46, %rd21, 0;
	and.pred  	%p47, %p45, %p46;
	or.pred  	%p48, %p47, %p44;
	not.pred 	%p49, %p48;
	@%p49 bra 	$L__BB2_39;
	mov.u32 	%r478, %r477;
$L__BB2_33:
	add.s64 	%rd25, %rd600, %rd601;
	shl.b32 	%r200, %r478, 6;
	add.s32 	%r25, %r5, %r200;
	and.b64  	%rd26, %rd25, -4503599627370496;
	ld.volatile.shared.u64 	%rd602, [%r25];
$L__BB2_34:
	sub.s64 	%rd267, %rd602, %rd26;
	atom.relaxed.shared.cas.b64 	%rd29, [%r25], %rd602, %rd267;
	setp.ne.s64 	%p50, %rd29, %rd602;
	mov.u64 	%rd602, %rd29;
	@%p50 bra 	$L__BB2_34;
	setp.gt.s64 	%p51, %rd600, 0;
	selp.b64 	%rd268, 4096, -4096, %p51;
	shr.s64 	%rd269, %rd25, 52;
	add.s64 	%rd601, %rd269, %rd268;
	setp.gt.s32 	%p52, %r478, 37;
	@%p52 bra 	$L__BB2_39;
	ld.volatile.shared.u64 	%rd603, [%r25+64];
$L__BB2_37:
	mov.u64 	%rd600, %rd603;
	add.s64 	%rd33, %rd600, %rd601;
	atom.relaxed.shared.cas.b64 	%rd603, [%r25+64], %rd600, %rd33;
	setp.ne.s64 	%p53, %rd603, %rd600;
	@%p53 bra 	$L__BB2_37;
	min.s64 	%rd271, %rd601, %rd600;
	setp.gt.s64 	%p54, %rd271, 0;
	setp.lt.s64 	%p55, %rd33, 0;
	and.pred  	%p56, %p54, %p55;
	and.b64  	%rd272, %rd601, %rd600;
	shr.u64 	%rd273, %rd272, 63;
	and.b64  	%rd274, %rd273, 1;
	setp.eq.b64 	%p57, %rd274, 1;
	setp.gt.s64 	%p58, %rd33, 0;
	and.pred  	%p59, %p57, %p58;
	or.pred  	%p60, %p59, %p56;
	add.s32 	%r478, %r478, 1;
	@%p60 bra 	$L__BB2_33;
$L__BB2_39:
	sub.f64 	%fd133, %fd257, %fd24;
	mul.f64 	%fd257, %fd133, 0d4330000000000000;
	add.s32 	%r477, %r477, -1;
	setp.neu.f64 	%p61, %fd257, 0d0000000000000000;
	@%p61 bra 	$L__BB2_29;
$L__BB2_40:
	setp.eq.f64 	%p62, %fd263, 0d0000000000000000;
	@%p62 bra 	$L__BB2_56;
	{
	.reg .b32 %temp; 
	mov.b64 	{%temp, %r202}, %fd263;
	}
	and.b32  	%r203, %r202, 2146435072;
	setp.eq.s32 	%p63, %r203, 0;
	mul.f64 	%fd134, %fd263, 0d4350000000000000;
	{
	.reg .b32 %temp; 
	mov.b64 	{%temp, %r204}, %fd134;
	}
	and.b32  	%r205, %r204, 2146435072;
	add.s32 	%r206, %r205, -56623104;
	selp.f64 	%fd135, %fd134, %fd263, %p63;
	selp.b32 	%r207, %r206, %r203, %p63;
	setp.eq.f64 	%p64, %fd135, 0d0000000000000000;
	setp.eq.s32 	%p65, %r207, 2146435072;
	or.pred  	%p66, %p64, %p65;
	mov.b32 	%r479, 0;
	@%p66 bra 	$L__BB2_43;
	add.s32 	%r208, %r207, -1071644672;
	shr.s32 	%r209, %r208, 20;
	cvt.u16.u32 	%rs11, %r209;
	mul.hi.s16 	%rs12, %rs11, 20165;
	shr.u16 	%rs13, %rs12, 15;
	shr.s16 	%rs14, %rs12, 4;
	add.s16 	%rs15, %rs14, %rs13;
	cvt.s32.s16 	%r479, %rs15;
$L__BB2_43:
	mul.lo.s32 	%r210, %r479, -52;
	add.s32 	%r211, %r210, 4092;
	shr.u32 	%r212, %r211, 2;
	mad.lo.s32 	%r213, %r212, 4093, %r211;
	abs.s32 	%r214, %r210;
	setp.lt.u32 	%p67, %r214, 217;
	add.s32 	%r215, %r210, 1023;
	selp.b32 	%r216, %r215, %r213, %p67;
	shl.b32 	%r217, %r211, 18;
	selp.b32 	%r218, 1072693248, %r217, %p67;
	mov.b32 	%r219, 0;
	mov.b64 	%fd136, {%r219, %r218};
	shl.b32 	%r220, %r216, 20;
	mov.b64 	%fd137, {%r219, %r220};
	mul.rn.f64 	%fd138, %fd263, %fd137;
	mul.rn.f64 	%fd139, %fd138, %fd136;
	mul.rn.f64 	%fd140, %fd139, %fd136;
	mul.rn.f64 	%fd258, %fd140, %fd136;
	setp.eq.f64 	%p68, %fd258, 0d0000000000000000;
	@%p68 bra 	$L__BB2_56;
	add.s32 	%r480, %r479, 20;
$L__BB2_45:
	cvt.rni.f64.f64 	%fd28, %fd258;
	cvt.rzi.s64.f64 	%rd606, %fd28;
	shl.b32 	%r221, %r480, 6;
	add.s32 	%r33, %r5, %r221;
	ld.volatile.shared.u64 	%rd604, [%r33];
$L__BB2_46:
	mov.u64 	%rd605, %rd604;
	add.s64 	%rd38, %rd605, %rd606;
	atom.relaxed.shared.cas.b64 	%rd604, [%r33], %rd605, %rd38;
	setp.ne.s64 	%p69, %rd604, %rd605;
	@%p69 bra 	$L__BB2_46;
	min.s64 	%rd275, %rd606, %rd605;
	setp.gt.s64 	%p70, %rd275, 0;
	setp.lt.s64 	%p71, %rd38, 0;
	and.pred  	%p72, %p70, %p71;
	and.b64  	%rd276, %rd606, %rd605;
	shr.u64 	%rd277, %rd276, 63;
	and.b64  	%rd278, %rd277, 1;
	setp.eq.b64 	%p73, %rd278, 1;
	setp.gt.s64 	%p74, %rd38, 0;
	and.pred  	%p75, %p73, %p74;
	or.pred  	%p76, %p75, %p72;
	not.pred 	%p77, %p76;
	@%p77 bra 	$L__BB2_55;
	mov.u32 	%r481, %r480;
$L__BB2_49:
	add.s64 	%rd42, %rd605, %rd606;
	shl.b32 	%r222, %r481, 6;
	add.s32 	%r35, %r5, %r222;
	and.b64  	%rd43, %rd42, -4503599627370496;
	ld.volatile.shared.u64 	%rd607, [%r35];
$L__BB2_50:
	sub.s64 	%rd279, %rd607, %rd43;
	atom.relaxed.shared.cas.b64 	%rd46, [%r35], %rd607, %rd279;
	setp.ne.s64 	%p78, %rd46, %rd607;
	mov.u64 	%rd607, %rd46;
	@%p78 bra 	$L__BB2_50;
	setp.gt.s64 	%p79, %rd605, 0;
	selp.b64 	%rd280, 4096, -4096, %p79;
	shr.s64 	%rd281, %rd42, 52;
	add.s64 	%rd606, %rd281, %rd280;
	setp.gt.s32 	%p80, %r481, 37;
	@%p80 bra 	$L__BB2_55;
	ld.volatile.shared.u64 	%rd608, [%r35+64];
$L__BB2_53:
	mov.u64 	%rd605, %rd608;
	add.s64 	%rd50, %rd605, %rd606;
	atom.relaxed.shared.cas.b64 	%rd608, [%r35+64], %rd605, %rd50;
	setp.ne.s64 	%p81, %rd608, %rd605;
	@%p81 bra 	$L__BB2_53;
	min.s64 	%rd283, %rd606, %rd605;
	setp.gt.s64 	%p82, %rd283, 0;
	setp.lt.s64 	%p83, %rd50, 0;
	and.pred  	%p84, %p82, %p83;
	and.b64  	%rd284, %rd606, %rd605;
	shr.u64 	%rd285, %rd284, 63;
	and.b64  	%rd286, %rd285, 1;
	setp.eq.b64 	%p85, %rd286, 1;
	setp.gt.s64 	%p86, %rd50, 0;
	and.pred  	%p87, %p85, %p86;
	or.pred  	%p88, %p87, %p84;
	add.s32 	%r481, %r481, 1;
	@%p88 bra 	$L__BB2_49;
$L__BB2_55:
	sub.f64 	%fd141, %fd258, %fd28;
	mul.f64 	%fd258, %fd141, 0d4330000000000000;
	add.s32 	%r480, %r480, -1;
	setp.neu.f64 	%p89, %fd258, 0d0000000000000000;
	@%p89 bra 	$L__BB2_45;
$L__BB2_56:
	setp.eq.f64 	%p90, %fd262, 0d0000000000000000;
	@%p90 bra 	$L__BB2_72;
	{
	.reg .b32 %temp; 
	mov.b64 	{%temp, %r224}, %fd262;
	}
	and.b32  	%r225, %r224, 2146435072;
	setp.eq.s32 	%p91, %r225, 0;
	mul.f64 	%fd142, %fd262, 0d4350000000000000;
	{
	.reg .b32 %temp; 
	mov.b64 	{%temp, %r226}, %fd142;
	}
	and.b32  	%r227, %r226, 2146435072;
	add.s32 	%r228, %r227, -56623104;
	selp.f64 	%fd143, %fd142, %fd262, %p91;
	selp.b32 	%r229, %r228, %r225, %p91;
	setp.eq.f64 	%p92, %fd143, 0d0000000000000000;
	setp.eq.s32 	%p93, %r229, 2146435072;
	or.pred  	%p94, %p92, %p93;
	mov.b32 	%r482, 0;
	@%p94 bra 	$L__BB2_59;
	add.s32 	%r230, %r229, -1071644672;
	shr.s32 	%r231, %r230, 20;
	cvt.u16.u32 	%rs16, %r231;
	mul.hi.s16 	%rs17, %rs16, 20165;
	shr.u16 	%rs18, %rs17, 15;
	shr.s16 	%rs19, %rs17, 4;
	add.s16 	%rs20, %rs19, %rs18;
	cvt.s32.s16 	%r482, %rs20;
$L__BB2_59:
	mul.lo.s32 	%r232, %r482, -52;
	add.s32 	%r233, %r232, 4092;
	shr.u32 	%r234, %r233, 2;
	mad.lo.s32 	%r235, %r234, 4093, %r233;
	abs.s32 	%r236, %r232;
	setp.lt.u32 	%p95, %r236, 217;
	add.s32 	%r237, %r232, 1023;
	selp.b32 	%r238, %r237, %r235, %p95;
	shl.b32 	%r239, %r233, 18;
	selp.b32 	%r240, 1072693248, %r239, %p95;
	mov.b32 	%r241, 0;
	mov.b64 	%fd144, {%r241, %r240};
	shl.b32 	%r242, %r238, 20;
	mov.b64 	%fd145, {%r241, %r242};
	mul.rn.f64 	%fd146, %fd262, %fd145;
	mul.rn.f64 	%fd147, %fd146, %fd144;
	mul.rn.f64 	%fd148, %fd147, %fd144;
	mul.rn.f64 	%fd259, %fd148, %fd144;
	setp.eq.f64 	%p96, %fd259, 0d0000000000000000;
	@%p96 bra 	$L__BB2_72;
	add.s32 	%r483, %r482, 20;
$L__BB2_61:
	cvt.rni.f64.f64 	%fd32, %fd259;
	cvt.rzi.s64.f64 	%rd611, %fd32;
	shl.b32 	%r243, %r483, 6;
	add.s32 	%r43, %r5, %r243;
	ld.volatile.shared.u64 	%rd609, [%r43];
$L__BB2_62:
	mov.u64 	%rd610, %rd609;
	add.s64 	%rd55, %rd610, %rd611;
	atom.relaxed.shared.cas.b64 	%rd609, [%r43], %rd610, %rd55;
	setp.ne.s64 	%p97, %rd609, %rd610;
	@%p97 bra 	$L__BB2_62;
	min.s64 	%rd287, %rd611, %rd610;
	setp.gt.s64 	%p98, %rd287, 0;
	setp.lt.s64 	%p99, %rd55, 0;
	and.pred  	%p100, %p98, %p99;
	and.b64  	%rd288, %rd611, %rd610;
	shr.u64 	%rd289, %rd288, 63;
	and.b64  	%rd290, %rd289, 1;
	setp.eq.b64 	%p101, %rd290, 1;
	setp.gt.s64 	%p102, %rd55, 0;
	and.pred  	%p103, %p101, %p102;
	or.pred  	%p104, %p103, %p100;
	not.pred 	%p105, %p104;
	@%p105 bra 	$L__BB2_71;
	mov.u32 	%r484, %r483;
$L__BB2_65:
	add.s64 	%rd59, %rd610, %rd611;
	shl.b32 	%r244, %r484, 6;
	add.s32 	%r45, %r5, %r244;
	and.b64  	%rd60, %rd59, -4503599627370496;
	ld.volatile.shared.u64 	%rd612, [%r45];
$L__BB2_66:
	sub.s64 	%rd291, %rd612, %rd60;
	atom.relaxed.shared.cas.b64 	%rd63, [%r45], %rd612, %rd291;
	setp.ne.s64 	%p106, %rd63, %rd612;
	mov.u64 	%rd612, %rd63;
	@%p106 bra 	$L__BB2_66;
	setp.gt.s64 	%p107, %rd610, 0;
	selp.b64 	%rd292, 4096, -4096, %p107;
	shr.s64 	%rd293, %rd59, 52;
	add.s64 	%rd611, %rd293, %rd292;
	setp.gt.s32 	%p108, %r484, 37;
	@%p108 bra 	$L__BB2_71;
	ld.volatile.shared.u64 	%rd613, [%r45+64];
$L__BB2_69:
	mov.u64 	%rd610, %rd613;
	add.s64 	%rd67, %rd610, %rd611;
	atom.relaxed.shared.cas.b64 	%rd613, [%r45+64], %rd610, %rd67;
	setp.ne.s64 	%p109, %rd613, %rd610;
	@%p109 bra 	$L__BB2_69;
	min.s64 	%rd295, %rd611, %rd610;
	setp.gt.s64 	%p110, %rd295, 0;
	setp.lt.s64 	%p111, %rd67, 0;
	and.pred  	%p112, %p110, %p111;
	and.b64  	%rd296, %rd611, %rd610;
	shr.u64 	%rd297, %rd296, 63;
	and.b64  	%rd298, %rd297, 1;
	setp.eq.b64 	%p113, %rd298, 1;
	setp.gt.s64 	%p114, %rd67, 0;
	and.pred  	%p115, %p113, %p114;
	or.pred  	%p116, %p115, %p112;
	add.s32 	%r484, %r484, 1;
	@%p116 bra 	$L__BB2_65;
$L__BB2_71:
	sub.f64 	%fd149, %fd259, %fd32;
	mul.f64 	%fd259, %fd149, 0d4330000000000000;
	add.s32 	%r483, %r483, -1;
	setp.neu.f64 	%p117, %fd259, 0d0000000000000000;
	@%p117 bra 	$L__BB2_61;
$L__BB2_72:
	setp.eq.f64 	%p118, %fd251, 0d0000000000000000;
	mov.f64 	%fd265, 0d0000000000000000;
	mov.f64 	%fd262, %fd265;
	mov.f64 	%fd263, %fd265;
	mov.f64 	%fd277, %fd265;
	@%p118 bra 	$L__BB2_88;
	{
	.reg .b32 %temp; 
	mov.b64 	{%temp, %r246}, %fd251;
	}
	and.b32  	%r247, %r246, 2146435072;
	setp.eq.s32 	%p119, %r247, 0;
	mul.f64 	%fd151, %fd251, 0d4350000000000000;
	{
	.reg .b32 %temp; 
	mov.b64 	{%temp, %r248}, %fd151;
	}
	and.b32  	%r249, %r248, 2146435072;
	add.s32 	%r250, %r249, -56623104;
	selp.f64 	%fd152, %fd151, %fd251, %p119;
	selp.b32 	%r251, %r250, %r247, %p119;
	setp.eq.f64 	%p120, %fd152, 0d0000000000000000;
	setp.eq.s32 	%p121, %r251, 2146435072;
	or.pred  	%p122, %p120, %p121;
	mov.b32 	%r485, 0;
	@%p122 bra 	$L__BB2_75;
	add.s32 	%r252, %r251, -1071644672;
	shr.s32 	%r253, %r252, 20;
	cvt.u16.u32 	%rs21, %r253;
	mul.hi.s16 	%rs22, %rs21, 20165;
	shr.u16 	%rs23, %rs22, 15;
	shr.s16 	%rs24, %rs22, 4;
	add.s16 	%rs25, %rs24, %rs23;
	cvt.s32.s16 	%r485, %rs25;
$L__BB2_75:
	mul.lo.s32 	%r254, %r485, -52;
	add.s32 	%r255, %r254, 4092;
	shr.u32 	%r256, %r255, 2;
	mad.lo.s32 	%r257, %r256, 4093, %r255;
	abs.s32 	%r258, %r254;
	setp.lt.u32 	%p123, %r258, 217;
	add.s32 	%r259, %r254, 1023;
	selp.b32 	%r260, %r259, %r257, %p123;
	shl.b32 	%r261, %r255, 18;
	selp.b32 	%r262, 1072693248, %r261, %p123;
	mov.b32 	%r263, 0;
	mov.b64 	%fd154, {%r263, %r262};
	shl.b32 	%r264, %r260, 20;
	mov.b64 	%fd155, {%r263, %r264};
	mul.rn.f64 	%fd156, %fd251, %fd155;
	mul.rn.f64 	%fd157, %fd156, %fd154;
	mul.rn.f64 	%fd158, %fd157, %fd154;
	mul.rn.f64 	%fd260, %fd158, %fd154;
	setp.eq.f64 	%p124, %fd260, 0d0000000000000000;
	mov.f64 	%fd262, %fd265;
	mov.f64 	%fd263, %fd265;
	mov.f64 	%fd277, %fd265;
	@%p124 bra 	$L__BB2_88;
	add.s32 	%r486, %r485, 20;
$L__BB2_77:
	cvt.rni.f64.f64 	%fd36, %fd260;
	cvt.rzi.s64.f64 	%rd616, %fd36;
	shl.b32 	%r265, %r486, 6;
	add.s32 	%r53, %r5, %r265;
	ld.volatile.shared.u64 	%rd614, [%r53];
$L__BB2_78:
	mov.u64 	%rd615, %rd614;
	add.s64 	%rd72, %rd615, %rd616;
	atom.relaxed.shared.cas.b64 	%rd614, [%r53], %rd615, %rd72;
	setp.ne.s64 	%p125, %rd614, %rd615;
	@%p125 bra 	$L__BB2_78;
	min.s64 	%rd299, %rd616, %rd615;
	setp.gt.s64 	%p126, %rd299, 0;
	setp.lt.s64 	%p127, %rd72, 0;
	and.pred  	%p128, %p126, %p127;
	and.b64  	%rd300, %rd616, %rd615;
	shr.u64 	%rd301, %rd300, 63;
	and.b64  	%rd302, %rd301, 1;
	setp.eq.b64 	%p129, %rd302, 1;
	setp.gt.s64 	%p130, %rd72, 0;
	and.pred  	%p131, %p129, %p130;
	or.pred  	%p132, %p131, %p128;
	not.pred 	%p133, %p132;
	@%p133 bra 	$L__BB2_87;
	mov.u32 	%r487, %r486;
$L__BB2_81:
	add.s64 	%rd76, %rd615, %rd616;
	shl.b32 	%r266, %r487, 6;
	add.s32 	%r55, %r5, %r266;
	and.b64  	%rd77, %rd76, -4503599627370496;
	ld.volatile.shared.u64 	%rd617, [%r55];
$L__BB2_82:
	sub.s64 	%rd303, %rd617, %rd77;
	atom.relaxed.shared.cas.b64 	%rd80, [%r55], %rd617, %rd303;
	setp.ne.s64 	%p134, %rd80, %rd617;
	mov.u64 	%rd617, %rd80;
	@%p134 bra 	$L__BB2_82;
	setp.gt.s64 	%p135, %rd615, 0;
	selp.b64 	%rd304, 4096, -4096, %p135;
	shr.s64 	%rd305, %rd76, 52;
	add.s64 	%rd616, %rd305, %rd304;
	setp.gt.s32 	%p136, %r487, 37;
	@%p136 bra 	$L__BB2_87;
	ld.volatile.shared.u64 	%rd618, [%r55+64];
$L__BB2_85:
	mov.u64 	%rd615, %rd618;
	add.s64 	%rd84, %rd615, %rd616;
	atom.relaxed.shared.cas.b64 	%rd618, [%r55+64], %rd615, %rd84;
	setp.ne.s64 	%p137, %rd618, %rd615;
	@%p137 bra 	$L__BB2_85;
	min.s64 	%rd307, %rd616, %rd615;
	setp.gt.s64 	%p138, %rd307, 0;
	setp.lt.s64 	%p139, %rd84, 0;
	and.pred  	%p140, %p138, %p139;
	and.b64  	%rd308, %rd616, %rd615;
	shr.u64 	%rd309, %rd308, 63;
	and.b64  	%rd310, %rd309, 1;
	setp.eq.b64 	%p141, %rd310, 1;
	setp.gt.s64 	%p142, %rd84, 0;
	and.pred  	%p143, %p141, %p142;
	or.pred  	%p144, %p143, %p140;
	add.s32 	%r487, %r487, 1;
	@%p144 bra 	$L__BB2_81;
$L__BB2_87:
	sub.f64 	%fd160, %fd260, %fd36;
	mul.f64 	%fd260, %fd160, 0d4330000000000000;
	add.s32 	%r486, %r486, -1;
	setp.neu.f64 	%p145, %fd260, 0d0000000000000000;
	mov.f64 	%fd262, %fd265;
	mov.f64 	%fd263, %fd265;
	mov.f64 	%fd277, %fd265;
	@%p145 bra 	$L__BB2_77;
$L__BB2_88:
	setp.eq.f64 	%p146, %fd268, 0d0000000000000000;
	@%p146 bra 	$L__BB2_92;
	add.f64 	%fd42, %fd268, %fd263;
	sub.f64 	%fd161, %fd42, %fd263;
	sub.f64 	%fd162, %fd42, %fd161;
	sub.f64 	%fd163, %fd263, %fd162;
	sub.f64 	%fd164, %fd268, %fd161;
	add.f64 	%fd268, %fd164, %fd163;
	setp.eq.f64 	%p147, %fd268, 0d0000000000000000;
	mov.f64 	%fd263, %fd42;
	@%p147 bra 	$L__BB2_92;
	add.f64 	%fd44, %fd262, %fd268;
	sub.f64 	%fd165, %fd44, %fd262;
	sub.f64 	%fd166, %fd44, %fd165;
	sub.f64 	%fd167, %fd262, %fd166;
	sub.f64 	%fd168, %fd268, %fd165;
	add.f64 	%fd268, %fd168, %fd167;
	setp.eq.f64 	%p148, %fd268, 0d0000000000000000;
	mov.f64 	%fd262, %fd44;
	mov.f64 	%fd263, %fd42;
	@%p148 bra 	$L__BB2_92;
	add.f64 	%fd46, %fd265, %fd268;
	sub.f64 	%fd169, %fd46, %fd265;
	sub.f64 	%fd170, %fd46, %fd169;
	sub.f64 	%fd171, %fd265, %fd170;
	sub.f64 	%fd172, %fd268, %fd169;
	add.f64 	%fd268, %fd172, %fd171;
	mov.f64 	%fd265, %fd46;
	mov.f64 	%fd262, %fd44;
	mov.f64 	%fd263, %fd42;
$L__BB2_92:
	setp.eq.f64 	%p149, %fd268, 0d0000000000000000;
	mov.f64 	%fd251, %fd265;
	@%p149 bra 	$L__BB2_172;
	{
	.reg .b32 %temp; 
	mov.b64 	{%temp, %r268}, %fd268;
	}
	and.b32  	%r269, %r268, 2146435072;
	setp.eq.s32 	%p150, %r269, 0;
	mul.f64 	%fd173, %fd268, 0d4350000000000000;
	{
	.reg .b32 %temp; 
	mov.b64 	{%temp, %r270}, %fd173;
	}
	and.b32  	%r271, %r270, 2146435072;
	add.s32 	%r272, %r271, -56623104;
	selp.f64 	%fd174, %fd173, %fd268, %p150;
	selp.b32 	%r273, %r272, %r269, %p150;
	setp.eq.f64 	%p151, %fd174, 0d0000000000000000;
	setp.eq.s32 	%p152, %r273, 2146435072;
	or.pred  	%p153, %p151, %p152;
	mov.b32 	%r488, 0;
	@%p153 bra 	$L__BB2_95;
	add.s32 	%r274, %r273, -1071644672;
	shr.s32 	%r275, %r274, 20;
	cvt.u16.u32 	%rs26, %r275;
	mul.hi.s16 	%rs27, %rs26, 20165;
	shr.u16 	%rs28, %rs27, 15;
	shr.s16 	%rs29, %rs27, 4;
	add.s16 	%rs30, %rs29, %rs28;
	cvt.s32.s16 	%r488, %rs30;
$L__BB2_95:
	mul.lo.s32 	%r276, %r488, -52;
	add.s32 	%r277, %r276, 4092;
	shr.u32 	%r278, %r277, 2;
	mad.lo.s32 	%r279, %r278, 4093, %r277;
	abs.s32 	%r280, %r276;
	setp.lt.u32 	%p154, %r280, 217;
	add.s32 	%r281, %r276, 1023;
	selp.b32 	%r282, %r281, %r279, %p154;
	shl.b32 	%r283, %r277, 18;
	selp.b32 	%r284, 1072693248, %r283, %p154;
	mov.b32 	%r285, 0;
	mov.b64 	%fd175, {%r285, %r284};
	shl.b32 	%r286, %r282, 20;
	mov.b64 	%fd176, {%r285, %r286};
	mul.rn.f64 	%fd177, %fd268, %fd176;
	mul.rn.f64 	%fd178, %fd177, %fd175;
	mul.rn.f64 	%fd179, %fd178, %fd175;
	mul.rn.f64 	%fd269, %fd179, %fd175;
	setp.eq.f64 	%p155, %fd269, 0d0000000000000000;
	@%p155 bra 	$L__BB2_108;
	add.s32 	%r489, %r488, 20;
$L__BB2_97:
	cvt.rni.f64.f64 	%fd54, %fd269;
	cvt.rzi.s64.f64 	%rd621, %fd54;
	shl.b32 	%r287, %r489, 6;
	add.s32 	%r63, %r5, %r287;
	ld.volatile.shared.u64 	%rd619, [%r63];
$L__BB2_98:
	mov.u64 	%rd620, %rd619;
	add.s64 	%rd89, %rd620, %rd621;
	atom.relaxed.shared.cas.b64 	%rd619, [%r63], %rd620, %rd89;
	setp.ne.s64 	%p156, %rd619, %rd620;
	@%p156 bra 	$L__BB2_98;
	min.s64 	%rd311, %rd621, %rd620;
	setp.gt.s64 	%p157, %rd311, 0;
	setp.lt.s64 	%p158, %rd89, 0;
	and.pred  	%p159, %p157, %p158;
	and.b64  	%rd312, %rd621, %rd620;
	shr.u64 	%rd313, %rd312, 63;
	and.b64  	%rd314, %rd313, 1;
	setp.eq.b64 	%p160, %rd314, 1;
	setp.gt.s64 	%p161, %rd89, 0;
	and.pred  	%p162, %p160, %p161;
	or.pred  	%p163, %p162, %p159;
	not.pred 	%p164, %p163;
	@%p164 bra 	$L__BB2_107;
	mov.u32 	%r490, %r489;
$L__BB2_101:
	add.s64 	%rd93, %rd620, %rd621;
	shl.b32 	%r288, %r490, 6;
	add.s32 	%r65, %r5, %r288;
	and.b64  	%rd94, %rd93, -4503599627370496;
	ld.volatile.shared.u64 	%rd622, [%r65];
$L__BB2_102:
	sub.s64 	%rd315, %rd622, %rd94;
	atom.relaxed.shared.cas.b64 	%rd97, [%r65], %rd622, %rd315;
	setp.ne.s64 	%p165, %rd97, %rd622;
	mov.u64 	%rd622, %rd97;
	@%p165 bra 	$L__BB2_102;
	setp.gt.s64 	%p166, %rd620, 0;
	selp.b64 	%rd316, 4096, -4096, %p166;
	shr.s64 	%rd317, %rd93, 52;
	add.s64 	%rd621, %rd317, %rd316;
	setp.gt.s32 	%p167, %r490, 37;
	@%p167 bra 	$L__BB2_107;
	ld.volatile.shared.u64 	%rd623, [%r65+64];
$L__BB2_105:
	mov.u64 	%rd620, %rd623;
	add.s64 	%rd101, %rd620, %rd621;
	atom.relaxed.shared.cas.b64 	%rd623, [%r65+64], %rd620, %rd101;
	setp.ne.s64 	%p168, %rd623, %rd620;
	@%p168 bra 	$L__BB2_105;
	min.s64 	%rd319, %rd621, %rd620;
	setp.gt.s64 	%p169, %rd319, 0;
	setp.lt.s64 	%p170, %rd101, 0;
	and.pred  	%p171, %p169, %p170;
	and.b64  	%rd320, %rd621, %rd620;
	shr.u64 	%rd321, %rd320, 63;
	and.b64  	%rd322, %rd321, 1;
	setp.eq.b64 	%p172, %rd322, 1;
	setp.gt.s64 	%p173, %rd101, 0;
	and.pred  	%p174, %p172, %p173;
	or.pred  	%p175, %p174, %p171;
	add.s32 	%r490, %r490, 1;
	@%p175 bra 	$L__BB2_101;
$L__BB2_107:
	sub.f64 	%fd180, %fd269, %fd54;
	mul.f64 	%fd269, %fd180, 0d4330000000000000;
	add.s32 	%r489, %r489, -1;
	setp.neu.f64 	%p176, %fd269, 0d0000000000000000;
	@%p176 bra 	$L__BB2_97;
$L__BB2_108:
	setp.eq.f64 	%p177, %fd277, 0d0000000000000000;
	@%p177 bra 	$L__BB2_124;
	{
	.reg .b32 %temp; 
	mov.b64 	{%temp, %r290}, %fd277;
	}
	and.b32  	%r291, %r290, 2146435072;
	setp.eq.s32 	%p178, %r291, 0;
	mul.f64 	%fd181, %fd277, 0d4350000000000000;
	{
	.reg .b32 %temp; 
	mov.b64 	{%temp, %r292}, %fd181;
	}
	and.b32  	%r293, %r292, 2146435072;
	add.s32 	%r294, %r293, -56623104;
	selp.f64 	%fd182, %fd181, %fd277, %p178;
	selp.b32 	%r295, %r294, %r291, %p178;
	setp.eq.f64 	%p179, %fd182, 0d0000000000000000;
	setp.eq.s32 	%p180, %r295, 2146435072;
	or.pred  	%p181, %p179, %p180;
	mov.b32 	%r491, 0;
	@%p181 bra 	$L__BB2_111;
	add.s32 	%r296, %r295, -1071644672;
	shr.s32 	%r297, %r296, 20;
	cvt.u16.u32 	%rs31, %r297;
	mul.hi.s16 	%rs32, %rs31, 20165;
	shr.u16 	%rs33, %rs32, 15;
	shr.s16 	%rs34, %rs32, 4;
	add.s16 	%rs35, %rs34, %rs33;
	cvt.s32.s16 	%r491, %rs35;
$L__BB2_111:
	mul.lo.s32 	%r298, %r491, -52;
	add.s32 	%r299, %r298, 4092;
	shr.u32 	%r300, %r299, 2;
	mad.lo.s32 	%r301, %r300, 4093, %r299;
	abs.s32 	%r302, %r298;
	setp.lt.u32 	%p182, %r302, 217;
	add.s32 	%r303, %r298, 1023;
	selp.b32 	%r304, %r303, %r301, %p182;
	shl.b32 	%r305, %r299, 18;
	selp.b32 	%r306, 1072693248, %r305, %p182;
	mov.b32 	%r307, 0;
	mov.b64 	%fd183, {%r307, %r306};
	shl.b32 	%r308, %r304, 20;
	mov.b64 	%fd184, {%r307, %r308};
	mul.rn.f64 	%fd185, %fd277, %fd184;
	mul.rn.f64 	%fd186, %fd185, %fd183;
	mul.rn.f64 	%fd187, %fd186, %fd183;
	mul.rn.f64 	%fd270, %fd187, %fd183;
	setp.eq.f64 	%p183, %fd270, 0d0000000000000000;
	@%p183 bra 	$L__BB2_124;
	add.s32 	%r492, %r491, 20;
$L__BB2_113:
	cvt.rni.f64.f64 	%fd58, %fd270;
	cvt.rzi.s64.f64 	%rd626, %fd58;
	shl.b32 	%r309, %r492, 6;
	add.s32 	%r73, %r5, %r309;
	ld.volatile.shared.u64 	%rd624, [%r73];
$L__BB2_114:
	mov.u64 	%rd625, %rd624;
	add.s64 	%rd106, %rd625, %rd626;
	atom.relaxed.shared.cas.b64 	%rd624, [%r73], %rd625, %rd106;
	setp.ne.s64 	%p184, %rd624, %rd625;
	@%p184 bra 	$L__BB2_114;
	min.s64 	%rd323, %rd626, %rd625;
	setp.gt.s64 	%p185, %rd323, 0;
	setp.lt.s64 	%p186, %rd106, 0;
	and.pred  	%p187, %p185, %p186;
	and.b64  	%rd324, %rd626, %rd625;
	shr.u64 	%rd325, %rd324, 63;
	and.b64  	%rd326, %rd325, 1;
	setp.eq.b64 	%p188, %rd326, 1;
	setp.gt.s64 	%p189, %rd106, 0;
	and.pred  	%p190, %p188, %p189;
	or.pred  	%p191, %p190, %p187;
	not.pred 	%p192, %p191;
	@%p192 bra 	$L__BB2_123;
	mov.u32 	%r493, %r492;
$L__BB2_117:
	add.s64 	%rd110, %rd625, %rd626;
	shl.b32 	%r310, %r493, 6;
	add.s32 	%r75, %r5, %r310;
	and.b64  	%rd111, %rd110, -4503599627370496;
	ld.volatile.shared.u64 	%rd627, [%r75];
$L__BB2_118:
	sub.s64 	%rd327, %rd627, %rd111;
	atom.relaxed.shared.cas.b64 	%rd114, [%r75], %rd627, %rd327;
	setp.ne.s64 	%p193, %rd114, %rd627;
	mov.u64 	%rd627, %rd114;
	@%p193 bra 	$L__BB2_118;
	setp.gt.s64 	%p194, %rd625, 0;
	selp.b64 	%rd328, 4096, -4096, %p194;
	shr.s64 	%rd329, %rd110, 52;
	add.s64 	%rd626, %rd329, %rd328;
	setp.gt.s32 	%p195, %r493, 37;
	@%p195 bra 	$L__BB2_123;
	ld.volatile.shared.u64 	%rd628, [%r75+64];
$L__BB2_121:
	mov.u64 	%rd625, %rd628;
	add.s64 	%rd118, %rd625, %rd626;
	atom.relaxed.shared.cas.b64 	%rd628, [%r75+64], %rd625, %rd118;
	setp.ne.s64 	%p196, %rd628, %rd625;
	@%p196 bra 	$L__BB2_121;
	min.s64 	%rd331, %rd626, %rd625;
	setp.gt.s64 	%p197, %rd331, 0;
	setp.lt.s64 	%p198, %rd118, 0;
	and.pred  	%p199, %p197, %p198;
	and.b64  	%rd332, %rd626, %rd625;
	shr.u64 	%rd333, %rd332, 63;
	and.b64  	%rd334, %rd333, 1;
	setp.eq.b64 	%p200, %rd334, 1;
	setp.gt.s64 	%p201, %rd118, 0;
	and.pred  	%p202, %p200, %p201;
	or.pred  	%p203, %p202, %p199;
	add.s32 	%r493, %r493, 1;
	@%p203 bra 	$L__BB2_117;
$L__BB2_123:
	sub.f64 	%fd188, %fd270, %fd58;
	mul.f64 	%fd270, %fd188, 0d4330000000000000;
	add.s32 	%r492, %r492, -1;
	setp.neu.f64 	%p204, %fd270, 0d0000000000000000;
	@%p204 bra 	$L__BB2_113;
$L__BB2_124:
	setp.eq.f64 	%p205, %fd263, 0d0000000000000000;
	@%p205 bra 	$L__BB2_140;
	{
	.reg .b32 %temp; 
	mov.b64 	{%temp, %r312}, %fd263;
	}
	and.b32  	%r313, %r312, 2146435072;
	setp.eq.s32 	%p206, %r313, 0;
	mul.f64 	%fd189, %fd263, 0d4350000000000000;
	{
	.reg .b32 %temp; 
	mov.b64 	{%temp, %r314}, %fd189;
	}
	and.b32  	%r315, %r314, 2146435072;
	add.s32 	%r316, %r315, -56623104;
	selp.f64 	%fd190, %fd189, %fd263, %p206;
	selp.b32 	%r317, %r316, %r313, %p206;
	setp.eq.f64 	%p207, %fd190, 0d0000000000000000;
	setp.eq.s32 	%p208, %r317, 2146435072;
	or.pred  	%p209, %p207, %p208;
	mov.b32 	%r494, 0;
	@%p209 bra 	$L__BB2_127;
	add.s32 	%r318, %r317, -1071644672;
	shr.s32 	%r319, %r318, 20;
	cvt.u16.u32 	%rs36, %r319;
	mul.hi.s16 	%rs37, %rs36, 20165;
	shr.u16 	%rs38, %rs37, 15;
	shr.s16 	%rs39, %rs37, 4;
	add.s16 	%rs40, %rs39, %rs38;
	cvt.s32.s16 	%r494, %rs40;
$L__BB2_127:
	mul.lo.s32 	%r320, %r494, -52;
	add.s32 	%r321, %r320, 4092;
	shr.u32 	%r322, %r321, 2;
	mad.lo.s32 	%r323, %r322, 4093, %r321;
	abs.s32 	%r324, %r320;
	setp.lt.u32 	%p210, %r324, 217;
	add.s32 	%r325, %r320, 1023;
	selp.b32 	%r326, %r325, %r323, %p210;
	shl.b32 	%r327, %r321, 18;
	selp.b32 	%r328, 1072693248, %r327, %p210;
	mov.b32 	%r329, 0;
	mov.b64 	%fd191, {%r329, %r328};
	shl.b32 	%r330, %r326, 20;
	mov.b64 	%fd192, {%r329, %r330};
	mul.rn.f64 	%fd193, %fd263, %fd192;
	mul.rn.f64 	%fd194, %fd193, %fd191;
	mul.rn.f64 	%fd195, %fd194, %fd191;
	mul.rn.f64 	%fd271, %fd195, %fd191;
	setp.eq.f64 	%p211, %fd271, 0d0000000000000000;
	@%p211 bra 	$L__BB2_140;
	add.s32 	%r495, %r494, 20;
$L__BB2_129:
	cvt.rni.f64.f64 	%fd62, %fd271;
	cvt.rzi.s64.f64 	%rd631, %fd62;
	shl.b32 	%r331, %r495, 6;
	add.s32 	%r83, %r5, %r331;
	ld.volatile.shared.u64 	%rd629, [%r83];
$L__BB2_130:
	mov.u64 	%rd630, %rd629;
	add.s64 	%rd123, %rd630, %rd631;
	atom.relaxed.shared.cas.b64 	%rd629, [%r83], %rd630, %rd123;
	setp.ne.s64 	%p212, %rd629, %rd630;
	@%p212 bra 	$L__BB2_130;
	min.s64 	%rd335, %rd631, %rd630;
	setp.gt.s64 	%p213, %rd335, 0;
	setp.lt.s64 	%p214, %rd123, 0;
	and.pred  	%p215, %p213, %p214;
	and.b64  	%rd336, %rd631, %rd630;
	shr.u64 	%rd337, %rd336, 63;
	and.b64  	%rd338, %rd337, 1;
	setp.eq.b64 	%p216, %rd338, 1;
	setp.gt.s64 	%p217, %rd123, 0;
	and.pred  	%p218, %p216, %p217;
	or.pred  	%p219, %p218, %p215;
	not.pred 	%p220, %p219;
	@%p220 bra 	$L__BB2_139;
	mov.u32 	%r496, %r495;
$L__BB2_133:
	add.s64 	%rd127, %rd630, %rd631;
	shl.b32 	%r332, %r496, 6;
	add.s32 	%r85, %r5, %r332;
	and.b64  	%rd128, %rd127, -4503599627370496;
	ld.volatile.shared.u64 	%rd632, [%r85];
$L__BB2_134:
	sub.s64 	%rd339, %rd632, %rd128;
	atom.relaxed.shared.cas.b64 	%rd131, [%r85], %rd632, %rd339;
	setp.ne.s64 	%p221, %rd131, %rd632;
	mov.u64 	%rd632, %rd131;
	@%p221 bra 	$L__BB2_134;
	setp.gt.s64 	%p222, %rd630, 0;
	selp.b64 	%rd340, 4096, -4096, %p222;
	shr.s64 	%rd341, %rd127, 52;
	add.s64 	%rd631, %rd341, %rd340;
	setp.gt.s32 	%p223, %r496, 37;
	@%p223 bra 	$L__BB2_139;
	ld.volatile.shared.u64 	%rd633, [%r85+64];
$L__BB2_137:
	mov.u64 	%rd630, %rd633;
	add.s64 	%rd135, %rd630, %rd631;
	atom.relaxed.shared.cas.b64 	%rd633, [%r85+64], %rd630, %rd135;
	setp.ne.s64 	%p224, %rd633, %rd630;
	@%p224 bra 	$L__BB2_137;
	min.s64 	%rd343, %rd631, %rd630;
	setp.gt.s64 	%p225, %rd343, 0;
	setp.lt.s64 	%p226, %rd135, 0;
	and.pred  	%p227, %p225, %p226;
	and.b64  	%rd344, %rd631, %rd630;
	shr.u64 	%rd345, %rd344, 63;
	and.b64  	%rd346, %rd345, 1;
	setp.eq.b64 	%p228, %rd346, 1;
	setp.gt.s64 	%p229, %rd135, 0;
	and.pred  	%p230, %p228, %p229;
	or.pred  	%p231, %p230, %p227;
	add.s32 	%r496, %r496, 1;
	@%p231 bra 	$L__BB2_133;
$L__BB2_139:
	sub.f64 	%fd196, %fd271, %fd62;
	mul.f64 	%fd271, %fd196, 0d4330000000000000;
	add.s32 	%r495, %r495, -1;
	setp.neu.f64 	%p232, %fd271, 0d0000000000000000;
	@%p232 bra 	$L__BB2_129;
$L__BB2_140:
	setp.eq.f64 	%p233, %fd262, 0d0000000000000000;
	@%p233 bra 	$L__BB2_156;
	{
	.reg .b32 %temp; 
	mov.b64 	{%temp, %r334}, %fd262;
	}
	and.b32  	%r335, %r334, 2146435072;
	setp.eq.s32 	%p234, %r335, 0;
	mul.f64 	%fd197, %fd262, 0d4350000000000000;
	{
	.reg .b32 %temp; 
	mov.b64 	{%temp, %r336}, %fd197;
	}
	and.b32  	%r337, %r336, 2146435072;
	add.s32 	%r338, %r337, -56623104;
	selp.f64 	%fd198, %fd197, %fd262, %p234;
	selp.b32 	%r339, %r338, %r335, %p234;
	setp.eq.f64 	%p235, %fd198, 0d0000000000000000;
	setp.eq.s32 	%p236, %r339, 2146435072;
	or.pred  	%p237, %p235, %p236;
	mov.b32 	%r497, 0;
	@%p237 bra 	$L__BB2_143;
	add.s32 	%r340, %r339, -1071644672;
	shr.s32 	%r341, %r340, 20;
	cvt.u16.u32 	%rs41, %r341;
	mul.hi.s16 	%rs42, %rs41, 20165;
	shr.u16 	%rs43, %rs42, 15;
	shr.s16 	%rs44, %rs42, 4;
	add.s16 	%rs45, %rs44, %rs43;
	cvt.s32.s16 	%r497, %rs45;
$L__BB2_143:
	mul.lo.s32 	%r342, %r497, -52;
	add.s32 	%r343, %r342, 4092;
	shr.u32 	%r344, %r343, 2;
	mad.lo.s32 	%r345, %r344, 4093, %r343;
	abs.s32 	%r346, %r342;
	setp.lt.u32 	%p238, %r346, 217;
	add.s32 	%r347, %r342, 1023;
	selp.b32 	%r348, %r347, %r345, %p238;
	shl.b32 	%r349, %r343, 18;
	selp.b32 	%r350, 1072693248, %r349, %p238;
	mov.b32 	%r351, 0;
	mov.b64 	%fd199, {%r351, %r350};
	shl.b32 	%r352, %r348, 20;
	mov.b64 	%fd200, {%r351, %r352};
	mul.rn.f64 	%fd201, %fd262, %fd200;
	mul.rn.f64 	%fd202, %fd201, %fd199;
	mul.rn.f64 	%fd203, %fd202, %fd199;
	mul.rn.f64 	%fd272, %fd203, %fd199;
	setp.eq.f64 	%p239, %fd272, 0d0000000000000000;
	@%p239 bra 	$L__BB2_156;
	add.s32 	%r498, %r497, 20;
$L__BB2_145:
	cvt.rni.f64.f64 	%fd66, %fd272;
	cvt.rzi.s64.f64 	%rd636, %fd66;
	shl.b32 	%r353, %r498, 6;
	add.s32 	%r93, %r5, %r353;
	ld.volatile.shared.u64 	%rd634, [%r93];
$L__BB2_146:
	mov.u64 	%rd635, %rd634;
	add.s64 	%rd140, %rd635, %rd636;
	atom.relaxed.shared.cas.b64 	%rd634, [%r93], %rd635, %rd140;
	setp.ne.s64 	%p240, %rd634, %rd635;
	@%p240 bra 	$L__BB2_146;
	min.s64 	%rd347, %rd636, %rd635;
	setp.gt.s64 	%p241, %rd347, 0;
	setp.lt.s64 	%p242, %rd140, 0;
	and.pred  	%p243, %p241, %p242;
	and.b64  	%rd348, %rd636, %rd635;
	shr.u64 	%rd349, %rd348, 63;
	and.b64  	%rd350, %rd349, 1;
	setp.eq.b64 	%p244, %rd350, 1;
	setp.gt.s64 	%p245, %rd140, 0;
	and.pred  	%p246, %p244, %p245;
	or.pred  	%p247, %p246, %p243;
	not.pred 	%p248, %p247;
	@%p248 bra 	$L__BB2_155;
	mov.u32 	%r499, %r498;
$L__BB2_149:
	add.s64 	%rd144, %rd635, %rd636;
	shl.b32 	%r354, %r499, 6;
	add.s32 	%r95, %r5, %r354;
	and.b64  	%rd145, %rd144, -4503599627370496;
	ld.volatile.shared.u64 	%rd637, [%r95];
$L__BB2_150:
	sub.s64 	%rd351, %rd637, %rd145;
	atom.relaxed.shared.cas.b64 	%rd148, [%r95], %rd637, %rd351;
	setp.ne.s64 	%p249, %rd148, %rd637;
	mov.u64 	%rd637, %rd148;
	@%p249 bra 	$L__BB2_150;
	setp.gt.s64 	%p250, %rd635, 0;
	selp.b64 	%rd352, 4096, -4096, %p250;
	shr.s64 	%rd353, %rd144, 52;
	add.s64 	%rd636, %rd353, %rd352;
	setp.gt.s32 	%p251, %r499, 37;
	@%p251 bra 	$L__BB2_155;
	ld.volatile.shared.u64 	%rd638, [%r95+64];
$L__BB2_153:
	mov.u64 	%rd635, %rd638;
	add.s64 	%rd152, %rd635, %rd636;
	atom.relaxed.shared.cas.b64 	%rd638, [%r95+64], %rd635, %rd152;
	setp.ne.s64 	%p252, %rd638, %rd635;
	@%p252 bra 	$L__BB2_153;
	min.s64 	%rd355, %rd636, %rd635;
	setp.gt.s64 	%p253, %rd355, 0;
	setp.lt.s64 	%p254, %rd152, 0;
	and.pred  	%p255, %p253, %p254;
	and.b64  	%rd356, %rd636, %rd635;
	shr.u64 	%rd357, %rd356, 63;
	and.b64  	%rd358, %rd357, 1;
	setp.eq.b64 	%p256, %rd358, 1;
	setp.gt.s64 	%p257, %rd152, 0;
	and.pred  	%p258, %p256, %p257;
	or.pred  	%p259, %p258, %p255;
	add.s32 	%r499, %r499, 1;
	@%p259 bra 	$L__BB2_149;
$L__BB2_155:
	sub.f64 	%fd204, %fd272, %fd66;
	mul.f64 	%fd272, %fd204, 0d4330000000000000;
	add.s32 	%r498, %r498, -1;
	setp.neu.f64 	%p260, %fd272, 0d0000000000000000;
	@%p260 bra 	$L__BB2_145;
$L__BB2_156:
	setp.eq.f64 	%p261, %fd265, 0d0000000000000000;
	mov.f64 	%fd251, 0d0000000000000000;
	mov.f64 	%fd262, %fd251;
	mov.f64 	%fd263, %fd251;
	mov.f64 	%fd277, %fd251;
	@%p261 bra 	$L__BB2_172;
	{
	.reg .b32 %temp; 
	mov.b64 	{%temp, %r356}, %fd265;
	}
	and.b32  	%r357, %r356, 2146435072;
	setp.eq.s32 	%p262, %r357, 0;
	mul.f64 	%fd206, %fd265, 0d4350000000000000;
	{
	.reg .b32 %temp; 
	mov.b64 	{%temp, %r358}, %fd206;
	}
	and.b32  	%r359, %r358, 2146435072;
	add.s32 	%r360, %r359, -56623104;
	selp.f64 	%fd207, %fd206, %fd265, %p262;
	selp.b32 	%r361, %r360, %r357, %p262;
	setp.eq.f64 	%p263, %fd207, 0d0000000000000000;
	setp.eq.s32 	%p264, %r361, 2146435072;
	or.pred  	%p265, %p263, %p264;
	mov.b32 	%r500, 0;
	@%p265 bra 	$L__BB2_159;
	add.s32 	%r362, %r361, -1071644672;
	shr.s32 	%r363, %r362, 20;
	cvt.u16.u32 	%rs46, %r363;
	mul.hi.s16 	%rs47, %rs46, 20165;
	shr.u16 	%rs48, %rs47, 15;
	shr.s16 	%rs49, %rs47, 4;
	add.s16 	%rs50, %rs49, %rs48;
	cvt.s32.s16 	%r500, %rs50;
$L__BB2_159:
	mul.lo.s32 	%r364, %r500, -52;
	add.s32 	%r365, %r364, 4092;
	shr.u32 	%r366, %r365, 2;
	mad.lo.s32 	%r367, %r366, 4093, %r365;
	abs.s32 	%r368, %r364;
	setp.lt.u32 	%p266, %r368, 217;
	add.s32 	%r369, %r364, 1023;
	selp.b32 	%r370, %r369, %r367, %p266;
	shl.b32 	%r371, %r365, 18;
	selp.b32 	%r372, 1072693248, %r371, %p266;
	mov.b32 	%r373, 0;
	mov.b64 	%fd209, {%r373, %r372};
	shl.b32 	%r374, %r370, 20;
	mov.b64 	%fd210, {%r373, %r374};
	mul.rn.f64 	%fd211, %fd265, %fd210;
	mul.rn.f64 	%fd212, %fd211, %fd209;
	mul.rn.f64 	%fd213, %fd212, %fd209;
	mul.rn.f64 	%fd273, %fd213, %fd209;
	setp.eq.f64 	%p267, %fd273, 0d0000000000000000;
	mov.f64 	%fd262, %fd251;
	mov.f64 	%fd263, %fd251;
	mov.f64 	%fd277, %fd251;
	@%p267 bra 	$L__BB2_172;
	add.s32 	%r501, %r500, 20;
$L__BB2_161:
	cvt.rni.f64.f64 	%fd70, %fd273;
	cvt.rzi.s64.f64 	%rd641, %fd70;
	shl.b32 	%r375, %r501, 6;
	add.s32 	%r103, %r5, %r375;
	ld.volatile.shared.u64 	%rd639, [%r103];
$L__BB2_162:
	mov.u64 	%rd640, %rd639;
	add.s64 	%rd157, %rd640, %rd641;
	atom.relaxed.shared.cas.b64 	%rd639, [%r103], %rd640, %rd157;
	setp.ne.s64 	%p268, %rd639, %rd640;
	@%p268 bra 	$L__BB2_162;
	min.s64 	%rd359, %rd641, %rd640;
	setp.gt.s64 	%p269, %rd359, 0;
	setp.lt.s64 	%p270, %rd157, 0;
	and.pred  	%p271, %p269, %p270;
	and.b64  	%rd360, %rd641, %rd640;
	shr.u64 	%rd361, %rd360, 63;
	and.b64  	%rd362, %rd361, 1;
	setp.eq.b64 	%p272, %rd362, 1;
	setp.gt.s64 	%p273, %rd157, 0;
	and.pred  	%p274, %p272, %p273;
	or.pred  	%p275, %p274, %p271;
	not.pred 	%p276, %p275;
	@%p276 bra 	$L__BB2_171;
	mov.u32 	%r502, %r501;
$L__BB2_165:
	add.s64 	%rd161, %rd640, %rd641;
	shl.b32 	%r376, %r502, 6;
	add.s32 	%r105, %r5, %r376;
	and.b64  	%rd162, %rd161, -4503599627370496;
	ld.volatile.shared.u64 	%rd642, [%r105];
$L__BB2_166:
	sub.s64 	%rd363, %rd642, %rd162;
	atom.relaxed.shared.cas.b64 	%rd165, [%r105], %rd642, %rd363;
	setp.ne.s64 	%p277, %rd165, %rd642;
	mov.u64 	%rd642, %rd165;
	@%p277 bra 	$L__BB2_166;
	setp.gt.s64 	%p278, %rd640, 0;
	selp.b64 	%rd364, 4096, -4096, %p278;
	shr.s64 	%rd365, %rd161, 52;
	add.s64 	%rd641, %rd365, %rd364;
	setp.gt.s32 	%p279, %r502, 37;
	@%p279 bra 	$L__BB2_171;
	ld.volatile.shared.u64 	%rd643, [%r105+64];
$L__BB2_169:
	mov.u64 	%rd640, %rd643;
	add.s64 	%rd169, %rd640, %rd641;
	atom.relaxed.shared.cas.b64 	%rd643, [%r105+64], %rd640, %rd169;
	setp.ne.s64 	%p280, %rd643, %rd640;
	@%p280 bra 	$L__BB2_169;
	min.s64 	%rd367, %rd641, %rd640;
	setp.gt.s64 	%p281, %rd367, 0;
	setp.lt.s64 	%p282, %rd169, 0;
	and.pred  	%p283, %p281, %p282;
	and.b64  	%rd368, %rd641, %rd640;
	shr.u64 	%rd369, %rd368, 63;
	and.b64  	%rd370, %rd369, 1;
	setp.eq.b64 	%p284, %rd370, 1;
	setp.gt.s64 	%p285, %rd169, 0;
	and.pred  	%p286, %p284, %p285;
	or.pred  	%p287, %p286, %p283;
	add.s32 	%r502, %r502, 1;
	@%p287 bra 	$L__BB2_165;
$L__BB2_171:
	sub.f64 	%fd215, %fd273, %fd70;
	mul.f64 	%fd273, %fd215, 0d4330000000000000;
	add.s32 	%r501, %r501, -1;
	setp.neu.f64 	%p288, %fd273, 0d0000000000000000;
	mov.f64 	%fd262, %fd251;
	mov.f64 	%fd263, %fd251;
	mov.f64 	%fd277, %fd251;
	@%p288 bra 	$L__BB2_161;
$L__BB2_172:
	ld.param.u32 	%r471, [_Z5ExDOTPxPdS0_j_param_3];
	add.s32 	%r472, %r472, %r6;
	setp.lt.u32 	%p289, %r472, %r471;
	@%p289 bra 	$L__BB2_4;
$L__BB2_173:
	setp.eq.f64 	%p290, %fd277, 0d0000000000000000;
	@%p290 bra 	$L__BB2_189;
	{
	.reg .b32 %temp; 
	mov.b64 	{%temp, %r378}, %fd277;
	}
	and.b32  	%r379, %r378, 2146435072;
	setp.eq.s32 	%p291, %r379, 0;
	mul.f64 	%fd216, %fd277, 0d4350000000000000;
	{
	.reg .b32 %temp; 
	mov.b64 	{%temp, %r380}, %fd216;
	}
	and.b32  	%r381, %r380, 2146435072;
	add.s32 	%r382, %r381, -56623104;
	selp.f64 	%fd217, %fd216, %fd277, %p291;
	selp.b32 	%r383, %r382, %r379, %p291;
	setp.eq.f64 	%p292, %fd217, 0d0000000000000000;
	setp.eq.s32 	%p293, %r383, 2146435072;
	or.pred  	%p294, %p292, %p293;
	mov.b32 	%r503, 0;
	@%p294 bra 	$L__BB2_176;
	add.s32 	%r384, %r383, -1071644672;
	shr.s32 	%r385, %r384, 20;
	cvt.u16.u32 	%rs51, %r385;
	mul.hi.s16 	%rs52, %rs51, 20165;
	shr.u16 	%rs53, %rs52, 15;
	shr.s16 	%rs54, %rs52, 4;
	add.s16 	%rs55, %rs54, %rs53;
	cvt.s32.s16 	%r503, %rs55;
$L__BB2_176:
	mul.lo.s32 	%r386, %r503, -52;
	add.s32 	%r387, %r386, 4092;
	shr.u32 	%r388, %r387, 2;
	mad.lo.s32 	%r389, %r388, 4093, %r387;
	abs.s32 	%r390, %r386;
	setp.lt.u32 	%p295, %r390, 217;
	add.s32 	%r391, %r386, 1023;
	selp.b32 	%r392, %r391, %r389, %p295;
	shl.b32 	%r393, %r387, 18;
	selp.b32 	%r394, 1072693248, %r393, %p295;
	mov.b32 	%r395, 0;
	mov.b64 	%fd218, {%r395, %r394};
	shl.b32 	%r396, %r392, 20;
	mov.b64 	%fd219, {%r395, %r396};
	mul.rn.f64 	%fd220, %fd277, %fd219;
	mul.rn.f64 	%fd221, %fd220, %fd218;
	mul.rn.f64 	%fd222, %fd221, %fd218;
	mul.rn.f64 	%fd282, %fd222, %fd218;
	setp.eq.f64 	%p296, %fd282, 0d0000000000000000;
	@%p296 bra 	$L__BB2_189;
	add.s32 	%r504, %r503, 20;
$L__BB2_178:
	cvt.rni.f64.f64 	%fd82, %fd282;
	cvt.rzi.s64.f64 	%rd646, %fd82;
	shl.b32 	%r397, %r504, 6;
	add.s32 	%r114, %r5, %r397;
	ld.volatile.shared.u64 	%rd644, [%r114];
$L__BB2_179:
	mov.u64 	%rd645, %rd644;
	add.s64 	%rd174, %rd645, %rd646;
	atom.relaxed.shared.cas.b64 	%rd644, [%r114], %rd645, %rd174;
	setp.ne.s64 	%p297, %rd644, %rd645;
	@%p297 bra 	$L__BB2_179;
	min.s64 	%rd371, %rd646, %rd645;
	setp.gt.s64 	%p298, %rd371, 0;
	setp.lt.s64 	%p299, %rd174, 0;
	and.pred  	%p300, %p298, %p299;
	and.b64  	%rd372, %rd646, %rd645;
	shr.u64 	%rd373, %rd372, 63;
	and.b64  	%rd374, %rd373, 1;
	setp.eq.b64 	%p301, %rd374, 1;
	setp.gt.s64 	%p302, %rd174, 0;
	and.pred  	%p303, %p301, %p302;
	or.pred  	%p304, %p303, %p300;
	not.pred 	%p305, %p304;
	@%p305 bra 	$L__BB2_188;
	mov.u32 	%r505, %r504;
$L__BB2_182:
	add.s64 	%rd178, %rd645, %rd646;
	shl.b32 	%r398, %r505, 6;
	add.s32 	%r116, %r5, %r398;
	and.b64  	%rd179, %rd178, -4503599627370496;
	ld.volatile.shared.u64 	%rd647, [%r116];
$L__BB2_183:
	sub.s64 	%rd375, %rd647, %rd179;
	atom.relaxed.shared.cas.b64 	%rd182, [%r116], %rd647, %rd375;
	setp.ne.s64 	%p306, %rd182, %rd647;
	mov.u64 	%rd647, %rd182;
	@%p306 bra 	$L__BB2_183;
	setp.gt.s64 	%p307, %rd645, 0;
	selp.b64 	%rd376, 4096, -4096, %p307;
	shr.s64 	%rd377, %rd178, 52;
	add.s64 	%rd646, %rd377, %rd376;
	setp.gt.s32 	%p308, %r505, 37;
	@%p308 bra 	$L__BB2_188;
	ld.volatile.shared.u64 	%rd648, [%r116+64];
$L__BB2_186:
	mov.u64 	%rd645, %rd648;
	add.s64 	%rd186, %rd645, %rd646;
	atom.relaxed.shared.cas.b64 	%rd648, [%r116+64], %rd645, %rd186;
	setp.ne.s64 	%p309, %rd648, %rd645;
	@%p309 bra 	$L__BB2_186;
	min.s64 	%rd379, %rd646, %rd645;
	setp.gt.s64 	%p310, %rd379, 0;
	setp.lt.s64 	%p311, %rd186, 0;
	and.pred  	%p312, %p310, %p311;
	and.b64  	%rd380, %rd646, %rd645;
	shr.u64 	%rd381, %rd380, 63;
	and.b64  	%rd382, %rd381, 1;
	setp.eq.b64 	%p313, %rd382, 1;
	setp.gt.s64 	%p314, %rd186, 0;
	and.pred  	%p315, %p313, %p314;
	or.pred  	%p316, %p315, %p312;
	add.s32 	%r505, %r505, 1;
	@%p316 bra 	$L__BB2_182;
$L__BB2_188:
	sub.f64 	%fd223, %fd282, %fd82;
	mul.f64 	%fd282, %fd223, 0d4330000000000000;
	add.s32 	%r504, %r504, -1;
	setp.neu.f64 	%p317, %fd282, 0d0000000000000000;
	@%p317 bra 	$L__BB2_178;
$L__BB2_189:
	setp.eq.f64 	%p318, %fd263, 0d0000000000000000;
	@%p318 bra 	$L__BB2_205;
	{
	.reg .b32 %temp; 
	mov.b64 	{%temp, %r400}, %fd263;
	}
	and.b32  	%r401, %r400, 2146435072;
	setp.eq.s32 	%p319, %r401, 0;
	mul.f64 	%fd224, %fd263, 0d4350000000000000;
	{
	.reg .b32 %temp; 
	mov.b64 	{%temp, %r402}, %fd224;
	}
	and.b32  	%r403, %r402, 2146435072;
	add.s32 	%r404, %r403, -56623104;
	selp.f64 	%fd225, %fd224, %fd263, %p319;
	selp.b32 	%r405, %r404, %r401, %p319;
	setp.eq.f64 	%p320, %fd225, 0d0000000000000000;
	setp.eq.s32 	%p321, %r405, 2146435072;
	or.pred  	%p322, %p320, %p321;
	mov.b32 	%r506, 0;
	@%p322 bra 	$L__BB2_192;
	add.s32 	%r406, %r405, -1071644672;
	shr.s32 	%r407, %r406, 20;
	cvt.u16.u32 	%rs56, %r407;
	mul.hi.s16 	%rs57, %rs56, 20165;
	shr.u16 	%rs58, %rs57, 15;
	shr.s16 	%rs59, %rs57, 4;
	add.s16 	%rs60, %rs59, %rs58;
	cvt.s32.s16 	%r506, %rs60;
$L__BB2_192:
	mul.lo.s32 	%r408, %r506, -52;
	add.s32 	%r409, %r408, 4092;
	shr.u32 	%r410, %r409, 2;
	mad.lo.s32 	%r411, %r410, 4093, %r409;
	abs.s32 	%r412, %r408;
	setp.lt.u32 	%p323, %r412, 217;
	add.s32 	%r413, %r408, 1023;
	selp.b32 	%r414, %r413, %r411, %p323;
	shl.b32 	%r415, %r409, 18;
	selp.b32 	%r416, 1072693248, %r415, %p323;
	mov.b32 	%r417, 0;
	mov.b64 	%fd226, {%r417, %r416};
	shl.b32 	%r418, %r414, 20;
	mov.b64 	%fd227, {%r417, %r418};
	mul.rn.f64 	%fd228, %fd263, %fd227;
	mul.rn.f64 	%fd229, %fd228, %fd226;
	mul.rn.f64 	%fd230, %fd229, %fd226;
	mul.rn.f64 	%fd283, %fd230, %fd226;
	setp.eq.f64 	%p324, %fd283, 0d0000000000000000;
	@%p324 bra 	$L__BB2_205;
	add.s32 	%r507, %r506, 20;
$L__BB2_194:
	cvt.rni.f64.f64 	%fd86, %fd283;
	cvt.rzi.s64.f64 	%rd651, %fd86;
	shl.b32 	%r419, %r507, 6;
	add.s32 	%r124, %r5, %r419;
	ld.volatile.shared.u64 	%rd649, [%r124];
$L__BB2_195:
	mov.u64 	%rd650, %rd649;
	add.s64 	%rd191, %rd650, %rd651;
	atom.relaxed.shared.cas.b64 	%rd649, [%r124], %rd650, %rd191;
	setp.ne.s64 	%p325, %rd649, %rd650;
	@%p325 bra 	$L__BB2_195;
	min.s64 	%rd383, %rd651, %rd650;
	setp.gt.s64 	%p326, %rd383, 0;
	setp.lt.s64 	%p327, %rd191, 0;
	and.pred  	%p328, %p326, %p327;
	and.b64  	%rd384, %rd651, %rd650;
	shr.u64 	%rd385, %rd384, 63;
	and.b64  	%rd386, %rd385, 1;
	setp.eq.b64 	%p329, %rd386, 1;
	setp.gt.s64 	%p330, %rd191, 0;
	and.pred  	%p331, %p329, %p330;
	or.pred  	%p332, %p331, %p328;
	not.pred 	%p333, %p332;
	@%p333 bra 	$L__BB2_204;
	mov.u32 	%r508, %r507;
$L__BB2_198:
	add.s64 	%rd195, %rd650, %rd651;
	shl.b32 	%r420, %r508, 6;
	add.s32 	%r126, %r5, %r420;
	and.b64  	%rd196, %rd195, -4503599627370496;
	ld.volatile.shared.u64 	%rd652, [%r126];
$L__BB2_199:
	sub.s64 	%rd387, %rd652, %rd196;
	atom.relaxed.shared.cas.b64 	%rd199, [%r126], %rd652, %rd387;
	setp.ne.s64 	%p334, %rd199, %rd652;
	mov.u64 	%rd652, %rd199;
	@%p334 bra 	$L__BB2_199;
	setp.gt.s64 	%p335, %rd650, 0;
	selp.b64 	%rd388, 4096, -4096, %p335;
	shr.s64 	%rd389, %rd195, 52;
	add.s64 	%rd651, %rd389, %rd388;
	setp.gt.s32 	%p336, %r508, 37;
	@%p336 bra 	$L__BB2_204;
	ld.volatile.shared.u64 	%rd653, [%r126+64];
$L__BB2_202:
	mov.u64 	%rd650, %rd653;
	add.s64 	%rd203, %rd650, %rd651;
	atom.relaxed.shared.cas.b64 	%rd653, [%r126+64], %rd650, %rd203;
	setp.ne.s64 	%p337, %rd653, %rd650;
	@%p337 bra 	$L__BB2_202;
	min.s64 	%rd391, %rd651, %rd650;
	setp.gt.s64 	%p338, %rd391, 0;
	setp.lt.s64 	%p339, %rd203, 0;
	and.pred  	%p340, %p338, %p339;
	and.b64  	%rd392, %rd651, %rd650;
	shr.u64 	%rd393, %rd392, 63;
	and.b64  	%rd394, %rd393, 1;
	setp.eq.b64 	%p341, %rd394, 1;
	setp.gt.s64 	%p342, %rd203, 0;
	and.pred  	%p343, %p341, %p342;
	or.pred  	%p344, %p343, %p340;
	add.s32 	%r508, %r508, 1;
	@%p344 bra 	$L__BB2_198;
$L__BB2_204:
	sub.f64 	%fd231, %fd283, %fd86;
	mul.f64 	%fd283, %fd231, 0d4330000000000000;
	add.s32 	%r507, %r507, -1;
	setp.neu.f64 	%p345, %fd283, 0d0000000000000000;
	@%p345 bra 	$L__BB2_194;
$L__BB2_205:
	setp.eq.f64 	%p346, %fd262, 0d0000000000000000;
	@%p346 bra 	$L__BB2_221;
	{
	.reg .b32 %temp; 
	mov.b64 	{%temp, %r422}, %fd262;
	}
	and.b32  	%r423, %r422, 2146435072;
	setp.eq.s32 	%p347, %r423, 0;
	mul.f64 	%fd232, %fd262, 0d4350000000000000;
	{
	.reg .b32 %temp; 
	mov.b64 	{%temp, %r424}, %fd232;
	}
	and.b32  	%r425, %r424, 2146435072;
	add.s32 	%r426, %r425, -56623104;
	selp.f64 	%fd233, %fd232, %fd262, %p347;
	selp.b32 	%r427, %r426, %r423, %p347;
	setp.eq.f64 	%p348, %fd233, 0d0000000000000000;
	setp.eq.s32 	%p349, %r427, 2146435072;
	or.pred  	%p350, %p348, %p349;
	mov.b32 	%r509, 0;
	@%p350 bra 	$L__BB2_208;
	add.s32 	%r428, %r427, -1071644672;
	shr.s32 	%r429, %r428, 20;
	cvt.u16.u32 	%rs61, %r429;
	mul.hi.s16 	%rs62, %rs61, 20165;
	shr.u16 	%rs63, %rs62, 15;
	shr.s16 	%rs64, %rs62, 4;
	add.s16 	%rs65, %rs64, %rs63;
	cvt.s32.s16 	%r509, %rs65;
$L__BB2_208:
	mul.lo.s32 	%r430, %r509, -52;
	add.s32 	%r431, %r430, 4092;
	shr.u32 	%r432, %r431, 2;
	mad.lo.s32 	%r433, %r432, 4093, %r431;
	abs.s32 	%r434, %r430;
	setp.lt.u32 	%p351, %r434, 217;
	add.s32 	%r435, %r430, 1023;
	selp.b32 	%r436, %r435, %r433, %p351;
	shl.b32 	%r437, %r431, 18;
	selp.b32 	%r438, 1072693248, %r437, %p351;
	mov.b32 	%r439, 0;
	mov.b64 	%fd234, {%r439, %r438};
	shl.b32 	%r440, %r436, 20;
	mov.b64 	%fd235, {%r439, %r440};
	mul.rn.f64 	%fd236, %fd262, %fd235;
	mul.rn.f64 	%fd237, %fd236, %fd234;
	mul.rn.f64 	%fd238, %fd237, %fd234;
	mul.rn.f64 	%fd284, %fd238, %fd234;
	setp.eq.f64 	%p352, %fd284, 0d0000000000000000;
	@%p352 bra 	$L__BB2_221;
	add.s32 	%r510, %r509, 20;
$L__BB2_210:
	cvt.rni.f64.f64 	%fd90, %fd284;
	cvt.rzi.s64.f64 	%rd656, %fd90;
	shl.b32 	%r441, %r510, 6;
	add.s32 	%r134, %r5, %r441;
	ld.volatile.shared.u64 	%rd654, [%r134];
$L__BB2_211:
	mov.u64 	%rd655, %rd654;
	add.s64 	%rd208, %rd655, %rd656;
	atom.relaxed.shared.cas.b64 	%rd654, [%r134], %rd655, %rd208;
	setp.ne.s64 	%p353, %rd654, %rd655;
	@%p353 bra 	$L__BB2_211;
	min.s64 	%rd395, %rd656, %rd655;
	setp.gt.s64 	%p354, %rd395, 0;
	setp.lt.s64 	%p355, %rd208, 0;
	and.pred  	%p356, %p354, %p355;
	and.b64  	%rd396, %rd656, %rd655;
	shr.u64 	%rd397, %rd396, 63;
	and.b64  	%rd398, %rd397, 1;
	setp.eq.b64 	%p357, %rd398, 1;
	setp.gt.s64 	%p358, %rd208, 0;
	and.pred  	%p359, %p357, %p358;
	or.pred  	%p360, %p359, %p356;
	not.pred 	%p361, %p360;
	@%p361 bra 	$L__BB2_220;
	mov.u32 	%r511, %r510;
$L__BB2_214:
	add.s64 	%rd212, %rd655, %rd656;
	shl.b32 	%r442, %r511, 6;
	add.s32 	%r136, %r5, %r442;
	and.b64  	%rd213, %rd212, -4503599627370496;
	ld.volatile.shared.u64 	%rd657, [%r136];
$L__BB2_215:
	sub.s64 	%rd399, %rd657, %rd213;
	atom.relaxed.shared.cas.b64 	%rd216, [%r136], %rd657, %rd399;
	setp.ne.s64 	%p362, %rd216, %rd657;
	mov.u64 	%rd657, %rd216;
	@%p362 bra 	$L__BB2_215;
	setp.gt.s64 	%p363, %rd655, 0;
	selp.b64 	%rd400, 4096, -4096, %p363;
	shr.s64 	%rd401, %rd212, 52;
	add.s64 	%rd656, %rd401, %rd400;
	setp.gt.s32 	%p364, %r511, 37;
	@%p364 bra 	$L__BB2_220;
	ld.volatile.shared.u64 	%rd658, [%r136+64];
$L__BB2_218:
	mov.u64 	%rd655, %rd658;
	add.s64 	%rd220, %rd655, %rd656;
	atom.relaxed.shared.cas.b64 	%rd658, [%r136+64], %rd655, %rd220;
	setp.ne.s64 	%p365, %rd658, %rd655;
	@%p365 bra 	$L__BB2_218;
	min.s64 	%rd403, %rd656, %rd655;
	setp.gt.s64 	%p366, %rd403, 0;
	setp.lt.s64 	%p367, %rd220, 0;
	and.pred  	%p368, %p366, %p367;
	and.b64  	%rd404, %rd656, %rd655;
	shr.u64 	%rd405, %rd404, 63;
	and.b64  	%rd406, %rd405, 1;
	setp.eq.b64 	%p369, %rd406, 1;
	setp.gt.s64 	%p370, %rd220, 0;
	and.pred  	%p371, %p369, %p370;
	or.pred  	%p372, %p371, %p368;
	add.s32 	%r511, %r511, 1;
	@%p372 bra 	$L__BB2_214;
$L__BB2_220:
	sub.f64 	%fd239, %fd284, %fd90;
	mul.f64 	%fd284, %fd239, 0d4330000000000000;
	add.s32 	%r510, %r510, -1;
	setp.neu.f64 	%p373, %fd284, 0d0000000000000000;
	@%p373 bra 	$L__BB2_210;
$L__BB2_221:
	setp.eq.f64 	%p374, %fd251, 0d0000000000000000;
	@%p374 bra 	$L__BB2_237;
	{
	.reg .b32 %temp; 
	mov.b64 	{%temp, %r444}, %fd251;
	}
	and.b32  	%r445, %r444, 2146435072;
	setp.eq.s32 	%p375, %r445, 0;
	mul.f64 	%fd240, %fd251, 0d4350000000000000;
	{
	.reg .b32 %temp; 
	mov.b64 	{%temp, %r446}, %fd240;
	}
	and.b32  	%r447, %r446, 2146435072;
	add.s32 	%r448, %r447, -56623104;
	selp.f64 	%fd241, %fd240, %fd251, %p375;
	selp.b32 	%r449, %r448, %r445, %p375;
	setp.eq.f64 	%p376, %fd241, 0d0000000000000000;
	setp.eq.s32 	%p377, %r449, 2146435072;
	or.pred  	%p378, %p376, %p377;
	mov.b32 	%r512, 0;
	@%p378 bra 	$L__BB2_224;
	add.s32 	%r450, %r449, -1071644672;
	shr.s32 	%r451, %r450, 20;
	cvt.u16.u32 	%rs66, %r451;
	mul.hi.s16 	%rs67, %rs66, 20165;
	shr.u16 	%rs68, %rs67, 15;
	shr.s16 	%rs69, %rs67, 4;
	add.s16 	%rs70, %rs69, %rs68;
	cvt.s32.s16 	%r512, %rs70;
$L__BB2_224:
	mul.lo.s32 	%r452, %r512, -52;
	add.s32 	%r453, %r452, 4092;
	shr.u32 	%r454, %r453, 2;
	mad.lo.s32 	%r455, %r454, 4093, %r453;
	abs.s32 	%r456, %r452;
	setp.lt.u32 	%p379, %r456, 217;
	add.s32 	%r457, %r452, 1023;
	selp.b32 	%r458, %r457, %r455, %p379;
	shl.b32 	%r459, %r453, 18;
	selp.b32 	%r460, 1072693248, %r459, %p379;
	mov.b32 	%r461, 0;
	mov.b64 	%fd242, {%r461, %r460};
	shl.b32 	%r462, %r458, 20;
	mov.b64 	%fd243, {%r461, %r462};
	mul.rn.f64 	%fd244, %fd251, %fd243;
	mul.rn.f64 	%fd245, %fd244, %fd242;
	mul.rn.f64 	%fd246, %fd245, %fd242;
	mul.rn.f64 	%fd285, %fd246, %fd242;
	setp.eq.f64 	%p380, %fd285, 0d0000000000000000;
	@%p380 bra 	$L__BB2_237;
	add.s32 	%r513, %r512, 20;
$L__BB2_226:
	cvt.rni.f64.f64 	%fd94, %fd285;
	cvt.rzi.s64.f64 	%rd661, %fd94;
	shl.b32 	%r463, %r513, 6;
	add.s32 	%r144, %r5, %r463;
	ld.volatile.shared.u64 	%rd659, [%r144];
$L__BB2_227:
	mov.u64 	%rd660, %rd659;
	add.s64 	%rd225, %rd660, %rd661;
	atom.relaxed.shared.cas.b64 	%rd659, [%r144], %rd660, %rd225;
	setp.ne.s64 	%p381, %rd659, %rd660;
	@%p381 bra 	$L__BB2_227;
	min.s64 	%rd407, %rd661, %rd660;
	setp.gt.s64 	%p382, %rd407, 0;
	setp.lt.s64 	%p383, %rd225, 0;
	and.pred  	%p384, %p382, %p383;
	and.b64  	%rd408, %rd661, %rd660;
	shr.u64 	%rd409, %rd408, 63;
	and.b64  	%rd410, %rd409, 1;
	setp.eq.b64 	%p385, %rd410, 1;
	setp.gt.s64 	%p386, %rd225, 0;
	and.pred  	%p387, %p385, %p386;
	or.pred  	%p388, %p387, %p384;
	not.pred 	%p389, %p388;
	@%p389 bra 	$L__BB2_236;
	mov.u32 	%r514, %r513;
$L__BB2_230:
	add.s64 	%rd229, %rd660, %rd661;
	shl.b32 	%r464, %r514, 6;
	add.s32 	%r146, %r5, %r464;
	and.b64  	%rd230, %rd229, -4503599627370496;
	ld.volatile.shared.u64 	%rd662, [%r146];
$L__BB2_231:
	sub.s64 	%rd411, %rd662, %rd230;
	atom.relaxed.shared.cas.b64 	%rd233, [%r146], %rd662, %rd411;
	setp.ne.s64 	%p390, %rd233, %rd662;
	mov.u64 	%rd662, %rd233;
	@%p390 bra 	$L__BB2_231;
	setp.gt.s64 	%p391, %rd660, 0;
	selp.b64 	%rd412, 4096, -4096, %p391;
	shr.s64 	%rd413, %rd229, 52;
	add.s64 	%rd661, %rd413, %rd412;
	setp.gt.s32 	%p392, %r514, 37;
	@%p392 bra 	$L__BB2_236;
	ld.volatile.shared.u64 	%rd663, [%r146+64];
$L__BB2_234:
	mov.u64 	%rd660, %rd663;
	add.s64 	%rd237, %rd660, %rd661;
	atom.relaxed.shared.cas.b64 	%rd663, [%r146+64], %rd660, %rd237;
	setp.ne.s64 	%p393, %rd663, %rd660;
	@%p393 bra 	$L__BB2_234;
	min.s64 	%rd415, %rd661, %rd660;
	setp.gt.s64 	%p394, %rd415, 0;
	setp.lt.s64 	%p395, %rd237, 0;
	and.pred  	%p396, %p394, %p395;
	and.b64  	%rd416, %rd661, %rd660;
	shr.u64 	%rd417, %rd416, 63;
	and.b64  	%rd418, %rd417, 1;
	setp.eq.b64 	%p397, %rd418, 1;
	setp.gt.s64 	%p398, %rd237, 0;
	and.pred  	%p399, %p397, %p398;
	or.pred  	%p400, %p399, %p396;
	add.s32 	%r514, %r514, 1;
	@%p400 bra 	$L__BB2_230;
$L__BB2_236:
	sub.f64 	%fd247, %fd285, %fd94;
	mul.f64 	%fd285, %fd247, 0d4330000000000000;
	add.s32 	%r513, %r513, -1;
	setp.neu.f64 	%p401, %fd285, 0d0000000000000000;
	@%p401 bra 	$L__BB2_226;
$L__BB2_237:
	ld.param.u64 	%rd591, [_Z5ExDOTPxPdS0_j_param_0];
	cvta.to.global.u64 	%rd239, %rd591;
	bar.sync 	0;
	setp.gt.u32 	%p402, %r1, 38;
	@%p402 bra 	$L__BB2_239;
	shl.b32 	%r465, %r1, 6;
	mov.u32 	%r466, _ZZ5ExDOTPxPdS0_jE4l_sa;
	add.s32 	%r467, %r466, %r465;
	ld.shared.u64 	%rd419, [%r467];
	ld.shared.u64 	%rd420, [%r467+8];
	add.s64 	%rd421, %rd420, %rd419;
	ld.shared.u64 	%rd422, [%r467+16];
	add.s64 	%rd423, %rd422, %rd421;
	ld.shared.u64 	%rd424, [%r467+24];
	add.s64 	%rd425, %rd424, %rd423;
	ld.shared.u64 	%rd426, [%r467+32];
	add.s64 	%rd427, %rd426, %rd425;
	ld.shared.u64 	%rd428, [%r467+40];
	add.s64 	%rd429, %rd428, %rd427;
	ld.shared.u64 	%rd430, [%r467+48];
	add.s64 	%rd431, %rd430, %rd429;
	ld.shared.u64 	%rd432, [%r467+56];
	add.s64 	%rd433, %rd432, %rd431;
	mad.lo.s32 	%r468, %r2, 39, %r1;
	mul.wide.u32 	%rd434, %r468, 8;
	add.s64 	%rd435, %rd239, %rd434;
	st.global.u64 	[%rd435], %rd433;
$L__BB2_239:
	bar.sync 	0;
	setp.ne.s32 	%p403, %r1, 0;
	@%p403 bra 	$L__BB2_241;
	mul.lo.s32 	%r469, %r2, 39;
	mul.wide.u32 	%rd436, %r469, 8;
	add.s64 	%rd437, %rd239, %rd436;
	ld.global.u64 	%rd438, [%rd437];
	and.b64  	%rd439, %rd438, 4503599627370495;
	st.global.u64 	[%rd437], %rd439;
	shr.s64 	%rd440, %rd438, 52;
	ld.global.u64 	%rd441, [%rd437+8];
	add.s64 	%rd442, %rd441, %rd440;
	and.b64  	%rd443, %rd442, 4503599627370495;
	st.global.u64 	[%rd437+8], %rd443;
	shr.s64 	%rd444, %rd442, 52;
	ld.global.u64 	%rd445, [%rd437+16];
	add.s64 	%rd446, %rd445, %rd444;
	and.b64  	%rd447, %rd446, 4503599627370495;
	st.global.u64 	[%rd437+16], %rd447;
	shr.s64 	%rd448, %rd446, 52;
	ld.global.u64 	%rd449, [%rd437+24];
	add.s64 	%rd450, %rd449, %rd448;
	and.b64  	%rd451, %rd450, 4503599627370495;
	st.global.u64 	[%rd437+24], %rd451;
	shr.s64 	%rd452, %rd450, 52;
	ld.global.u64 	%rd453, [%rd437+32];
	add.s64 	%rd454, %rd453, %rd452;
	and.b64  	%rd455, %rd454, 4503599627370495;
	st.global.u64 	[%rd437+32], %rd455;
	shr.s64 	%rd456, %rd454, 52;
	ld.global.u64 	%rd457, [%rd437+40];
	add.s64 	%rd458, %rd457, %rd456;
	and.b64  	%rd459, %rd458, 4503599627370495;
	st.global.u64 	[%rd437+40], %rd459;
	shr.s64 	%rd460, %rd458, 52;
	ld.global.u64 	%rd461, [%rd437+48];
	add.s64 	%rd462, %rd461, %rd460;
	and.b64  	%rd463, %rd462, 4503599627370495;
	st.global.u64 	[%rd437+48], %rd463;
	shr.s64 	%rd464, %rd462, 52;
	ld.global.u64 	%rd465, [%rd437+56];
	add.s64 	%rd466, %rd465, %rd464;
	and.b64  	%rd467, %rd466, 4503599627370495;
	st.global.u64 	[%rd437+56], %rd467;
	shr.s64 	%rd468, %rd466, 52;
	ld.global.u64 	%rd469, [%rd437+64];
	add.s64 	%rd470, %rd469, %rd468;
	and.b64  	%rd471, %rd470, 4503599627370495;
	st.global.u64 	[%rd437+64], %rd471;
	shr.s64 	%rd472, %rd470, 52;
	ld.global.u64 	%rd473, [%rd437+72];
	add.s64 	%rd474, %rd473, %rd472;
	and.b64  	%rd475, %rd474, 4503599627370495;
	st.global.u64 	[%rd437+72], %rd475;
	shr.s64 	%rd476, %rd474, 52;
	ld.global.u64 	%rd477, [%rd437+80];
	add.s64 	%rd478, %rd477, %rd476;
	and.b64  	%rd479, %rd478, 4503599627370495;
	st.global.u64 	[%rd437+80], %rd479;
	shr.s64 	%rd480, %rd478, 52;
	ld.global.u64 	%rd481, [%rd437+88];
	add.s64 	%rd482, %rd481, %rd480;
	and.b64  	%rd483, %rd482, 4503599627370495;
	st.global.u64 	[%rd437+88], %rd483;
	shr.s64 	%rd484, %rd482, 52;
	ld.global.u64 	%rd485, [%rd437+96];
	add.s64 	%rd486, %rd485, %rd484;
	and.b64  	%rd487, %rd486, 4503599627370495;
	st.global.u64 	[%rd437+96], %rd487;
	shr.s64 	%rd488, %rd486, 52;
	ld.global.u64 	%rd489, [%rd437+104];
	add.s64 	%rd490, %rd489, %rd488;
	and.b64  	%rd491, %rd490, 4503599627370495;
	st.global.u64 	[%rd437+104], %rd491;
	shr.s64 	%rd492, %rd490, 52;
	ld.global.u64 	%rd493, [%rd437+112];
	add.s64 	%rd494, %rd493, %rd492;
	and.b64  	%rd495, %rd494, 4503599627370495;
	st.global.u64 	[%rd437+112], %rd495;
	shr.s64 	%rd496, %rd494, 52;
	ld.global.u64 	%rd497, [%rd437+120];
	add.s64 	%rd498, %rd497, %rd496;
	and.b64  	%rd499, %rd498, 4503599627370495;
	st.global.u64 	[%rd437+120], %rd499;
	shr.s64 	%rd500, %rd498, 52;
	ld.global.u64 	%rd501, [%rd437+128];
	add.s64 	%rd502, %rd501, %rd500;
	and.b64  	%rd503, %rd502, 4503599627370495;
	st.global.u64 	[%rd437+128], %rd503;
	shr.s64 	%rd504, %rd502, 52;
	ld.global.u64 	%rd505, [%rd437+136];
	add.s64 	%rd506, %rd505, %rd504;
	and.b64  	%rd507, %rd506, 4503599627370495;
	st.global.u64 	[%rd437+136], %rd507;
	shr.s64 	%rd508, %rd506, 52;
	ld.global.u64 	%rd509, [%rd437+144];
	add.s64 	%rd510, %rd509, %rd508;
	and.b64  	%rd511, %rd510, 4503599627370495;
	st.global.u64 	[%rd437+144], %rd511;
	shr.s64 	%rd512, %rd510, 52;
	ld.global.u64 	%rd513, [%rd437+152];
	add.s64 	%rd514, %rd513, %rd512;
	and.b64  	%rd515, %rd514, 4503599627370495;
	st.global.u64 	[%rd437+152], %rd515;
	shr.s64 	%rd516, %rd514, 52;
	ld.global.u64 	%rd517, [%rd437+160];
	add.s64 	%rd518, %rd517, %rd516;
	and.b64  	%rd519, %rd518, 4503599627370495;
	st.global.u64 	[%rd437+160], %rd519;
	shr.s64 	%rd520, %rd518, 52;
	ld.global.u64 	%rd521, [%rd437+168];
	add.s64 	%rd522, %rd521, %rd520;
	and.b64  	%rd523, %rd522, 4503599627370495;
	st.global.u64 	[%rd437+168], %rd523;
	shr.s64 	%rd524, %rd522, 52;
	ld.global.u64 	%rd525, [%rd437+176];
	add.s64 	%rd526, %rd525, %rd524;
	and.b64  	%rd527, %rd526, 4503599627370495;
	st.global.u64 	[%rd437+176], %rd527;
	shr.s64 	%rd528, %rd526, 52;
	ld.global.u64 	%rd529, [%rd437+184];
	add.s64 	%rd530, %rd529, %rd528;
	and.b64  	%rd531, %rd530, 4503599627370495;
	st.global.u64 	[%rd437+184], %rd531;
	shr.s64 	%rd532, %rd530, 52;
	ld.global.u64 	%rd533, [%rd437+192];
	add.s64 	%rd534, %rd533, %rd532;
	and.b64  	%rd535, %rd534, 4503599627370495;
	st.global.u64 	[%rd437+192], %rd535;
	shr.s64 	%rd536, %rd534, 52;
	ld.global.u64 	%rd537, [%rd437+200];
	add.s64 	%rd538, %rd537, %rd536;
	and.b64  	%rd539, %rd538, 4503599627370495;
	st.global.u64 	[%rd437+200], %rd539;
	shr.s64 	%rd540, %rd538, 52;
	ld.global.u64 	%rd541, [%rd437+208];
	add.s64 	%rd542, %rd541, %rd540;
	and.b64  	%rd543, %rd542, 4503599627370495;
	st.global.u64 	[%rd437+208], %rd543;
	shr.s64 	%rd544, %rd542, 52;
	ld.global.u64 	%rd545, [%rd437+216];
	add.s64 	%rd546, %rd545, %rd544;
	and.b64  	%rd547, %rd546, 4503599627370495;
	st.global.u64 	[%rd437+216], %rd547;
	shr.s64 	%rd548, %rd546, 52;
	ld.global.u64 	%rd549, [%rd437+224];
	add.s64 	%rd550, %rd549, %rd548;
	and.b64  	%rd551, %rd550, 4503599627370495;
	st.global.u64 	[%rd437+224], %rd551;
	shr.s64 	%rd552, %rd550, 52;
	ld.global.u64 	%rd553, [%rd437+232];
	add.s64 	%rd554, %rd553, %rd552;
	and.b64  	%rd555, %rd554, 4503599627370495;
	st.global.u64 	[%rd437+232], %rd555;
	shr.s64 	%rd556, %rd554, 52;
	ld.global.u64 	%rd557, [%rd437+240];
	add.s64 	%rd558, %rd557, %rd556;
	and.b64  	%rd559, %rd558, 4503599627370495;
	st.global.u64 	[%rd437+240], %rd559;
	shr.s64 	%rd560, %rd558, 52;
	ld.global.u64 	%rd561, [%rd437+248];
	add.s64 	%rd562, %rd561, %rd560;
	and.b64  	%rd563, %rd562, 4503599627370495;
	st.global.u64 	[%rd437+248], %rd563;
	shr.s64 	%rd564, %rd562, 52;
	ld.global.u64 	%rd565, [%rd437+256];
	add.s64 	%rd566, %rd565, %rd564;
	and.b64  	%rd567, %rd566, 4503599627370495;
	st.global.u64 	[%rd437+256], %rd567;
	shr.s64 	%rd568, %rd566, 52;
	ld.global.u64 	%rd569, [%rd437+264];
	add.s64 	%rd570, %rd569, %rd568;
	and.b64  	%rd571, %rd570, 4503599627370495;
	st.global.u64 	[%rd437+264], %rd571;
	shr.s64 	%rd572, %rd570, 52;
	ld.global.u64 	%rd573, [%rd437+272];
	add.s64 	%rd574, %rd573, %rd572;
	and.b64  	%rd575, %rd574, 4503599627370495;
	st.global.u64 	[%rd437+272], %rd575;
	shr.s64 	%rd576, %rd574, 52;
	ld.global.u64 	%rd577, [%rd437+280];
	add.s64 	%rd578, %rd577, %rd576;
	and.b64  	%rd579, %rd578, 4503599627370495;
	st.global.u64 	[%rd437+280], %rd579;
	shr.s64 	%rd580, %rd578, 52;
	ld.global.u64 	%rd581, [%rd437+288];
	add.s64 	%rd582, %rd581, %rd580;
	and.b64  	%rd583, %rd582, 4503599627370495;
	st.global.u64 	[%rd437+288], %rd583;
	shr.s64 	%rd584, %rd582, 52;
	ld.global.u64 	%rd585, [%rd437+296];
	add.s64 	%rd586, %rd585, %rd584;
	and.b64  	%rd587, %rd586, 4503599627370495;
	st.global.u64 	[%rd437+296], %rd587;
	shr.s64 	%rd588, %rd586, 52;
	ld.global.u64 	%rd589, [%rd437+304];
	add.s64 	%rd590, %rd589, %rd588;
	st.global.u64 	[%rd437+304], %rd590;
$L__BB2_241:
	ret;

}


// ===== COMPILED SASS (sm_100) =====

	.target	sm_100

	.elftype	@"ET_EXEC"


//--------------------- .note.nv.tkinfo           --------------------------
	.section	.note.nv.tkinfo,"",@"SHT_NOTE"
	.sectionflags	@"SHF_NOTE_NV_TKINFO"
	.tkinfo
        /*0018*/ 	.word	0x00000002
        /*0030*/ 	.string	""
        /*0030*/ 	.string	"ptxas"
        /*0030*/ 	.string	"Cuda compilation tools, release 13.0, V13.0.88"
        /*0030*/ 	.string	"Build cuda_13.0.r13.0/compiler.36424714_0"
        /*0030*/ 	.string	"-arch sm_100 -m 64 "



//--------------------- .note.nv.cuinfo           --------------------------
	.section	.note.nv.cuinfo,"",@"SHT_NOTE"
	.sectionflags	@"SHF_NOTE_NV_CUINFO"
        /*0018*/ 	.short	0x0002
        /*001a*/ 	.short	0x0064
        /*001c*/ 	.short	0x0082
	.zero		2


//--------------------- .nv.info                  --------------------------
	.section	.nv.info,"",@"SHT_CUDA_INFO"
	.align	4


	//----- nvinfo : EIATTR_REGCOUNT
	.align		4
        /*0000*/ 	.byte	0x04, 0x2f
        /*0002*/ 	.short	(.L_5 - .L_4)
	.align		4
.L_4:
        /*0004*/ 	.word	index@(_Z19FinalReduceAndRoundPdPxi)
        /*0008*/ 	.word	0x00000022


	//----- nvinfo : EIATTR_FRAME_SIZE
	.align		4
.L_5:
        /*000c*/ 	.byte	0x04, 0x11
        /*000e*/ 	.short	(.L_7 - .L_6)
	.align		4
.L_6:
        /*0010*/ 	.word	index@(_Z19FinalReduceAndRoundPdPxi)
        /*0014*/ 	.word	0x00000008


	//----- nvinfo : EIATTR_REGCOUNT
	.align		4
.L_7:
        /*0018*/ 	.byte	0x04, 0x2f
        /*001a*/ 	.short	(.L_9 - .L_8)
	.align		4
.L_8:
        /*001c*/ 	.word	index@(_Z13ExDOTCompletePx)
        /*0020*/ 	.word	0x00000026


	//----- nvinfo : EIATTR_FRAME_SIZE
	.align		4
.L_9:
        /*0024*/ 	.byte	0x04, 0x11
        /*0026*/ 	.short	(.L_11 - .L_10)
	.align		4
.L_10:
        /*0028*/ 	.word	index@(_Z13ExDOTCompletePx)
        /*002c*/ 	.word	0x00000000


	//----- nvinfo : EIATTR_REGCOUNT
	.align		4
.L_11:
        /*0030*/ 	.byte	0x04, 0x2f
        /*0032*/ 	.short	(.L_13 - .L_12)
	.align		4
.L_12:
        /*0034*/ 	.word	index@(_Z5ExDOTPxPdS0_j)
        /*0038*/ 	.word	0x0000002c


	//----- nvinfo : EIATTR_FRAME_SIZE
	.align		4
.L_13:
        /*003c*/ 	.byte	0x04, 0x11
        /*003e*/ 	.short	(.L_15 - .L_14)
	.align		4
.L_14:
        /*0040*/ 	.word	index@(_Z5ExDOTPxPdS0_j)
        /*0044*/ 	.word	0x00000000


	//----- nvinfo : EIATTR_MIN_STACK_SIZE
	.align		4
.L_15:
        /*0048*/ 	.byte	0x04, 0x12
        /*004a*/ 	.short	(.L_17 - .L_16)
	.align		4
.L_16:
        /*004c*/ 	.word	index@(_Z5ExDOTPxPdS0_j)
        /*0050*/ 	.word	0x00000000


	//----- nvinfo : EIATTR_MIN_STACK_SIZE
	.align		4
.L_17:
        /*0054*/ 	.byte	0x04, 0x12
        /*0056*/ 	.short	(.L_19 - .L_18)
	.align		4
.L_18:
        /*0058*/ 	.word	index@(_Z13ExDOTCompletePx)
        /*005c*/ 	.word	0x00000000


	//----- nvinfo : EIATTR_MIN_STACK_SIZE
	.align		4
.L_19:
        /*0060*/ 	.byte	0x04, 0x12
        /*0062*/ 	.short	(.L_21 - .L_20)
	.align		4
.L_20:
        /*0064*/ 	.word	index@(_Z19FinalReduceAndRoundPdPxi)
        /*0068*/ 	.word	0x00000008
.L_21:


//--------------------- .nv.compat                --------------------------
	.section	.nv.compat,"",@"SHT_CUDA_COMPAT_INFO"
	.align	4
        /*0000*/ 	.byte	0x02, 0x09, 0x00, 0x00, 0x02, 0x02, 0x01, 0x00, 0x02, 0x05, 0x05, 0x00, 0x03, 0x07, 0x01, 0x01
        /*0010*/ 	.byte	0x02, 0x03, 0x00, 0x00, 0x02, 0x06, 0x01, 0x00, 0x04, 0x0b, 0x08, 0x00, 0x01, 0x00, 0x00, 0x00
        /*0020*/ 	.byte	0x00, 0x00, 0x00, 0x00


//--------------------- .nv.info._Z5ExDOTPxPdS0_j --------------------------
	.section	.nv.info._Z5ExDOTPxPdS0_j,"",@"SHT_CUDA_INFO"
	.sectionflags	@""
	.align	4


	//----- nvinfo : EIATTR_CUDA_API_VERSION
	.align		4
        /*0000*/ 	.byte	0x04, 0x37
        /*0002*/ 	.short	(.L_23 - .L_22)
.L_22:
        /*0004*/ 	.word	0x00000082


	//----- nvinfo : EIATTR_KPARAM_INFO
	.align		4
.L_23:
        /*0008*/ 	.byte	0x04, 0x17
        /*000a*/ 	.short	(.L_25 - .L_24)
.L_24:
        /*000c*/ 	.word	0x00000000
        /*0010*/ 	.short	0x0003
        /*0012*/ 	.short	0x0018
        /*0014*/ 	.byte	0x00, 0xf0, 0x11, 0x00


	//----- nvinfo : EIATTR_KPARAM_INFO
	.align		4
.L_25:
        /*0018*/ 	.byte	0x04, 0x17
        /*001a*/ 	.short	(.L_27 - .L_26)
.L_26:
        /*001c*/ 	.word	0x00000000
        /*0020*/ 	.short	0x0002
        /*0022*/ 	.short	0x0010
        /*0024*/ 	.byte	0x00, 0xf5, 0x21, 0x00


	//----- nvinfo : EIATTR_KPARAM_INFO
	.align		4
.L_27:
        /*0028*/ 	.byte	0x04, 0x17
        /*002a*/ 	.short	(.L_29 - .L_28)
.L_28:
        /*002c*/ 	.word	0x00000000
        /*0030*/ 	.short	0x0001
        /*0032*/ 	.short	0x0008
        /*0034*/ 	.byte	0x00, 0xf5, 0x21, 0x00


	//----- nvinfo : EIATTR_KPARAM_INFO
	.align		4
.L_29:
        /*0038*/ 	.byte	0x04, 0x17
        /*003a*/ 	.short	(.L_31 - .L_30)
.L_30:
        /*003c*/ 	.word	0x00000000
        /*0040*/ 	.short	0x0000
        /*0042*/ 	.short	0x0000
        /*0044*/ 	.byte	0x00, 0xf5, 0x21, 0x00


	//----- nvinfo : EIATTR_SPARSE_MMA_MASK
	.align		4
.L_31:
        /*0048*/ 	.byte	0x03, 0x50
        /*004a*/ 	.short	0x0000


	//----- nvinfo : EIATTR_MAXREG_COUNT
	.align		4
        /*004c*/ 	.byte	0x03, 0x1b
        /*004e*/ 	.short	0x00ff


	//----- nvinfo : EIATTR_NUM_BARRIERS
	.align		4
        /*0050*/ 	.byte	0x02, 0x4c
        /*0052*/ 	.byte	0x01
	.zero		1


	//----- nvinfo : EIATTR_EXTERNS
	.align		4
        /*0054*/ 	.byte	0x04, 0x0f
        /*0056*/ 	.short	(.L_33 - .L_32)


	//   ....[0]....
	.align		4
.L_32:
        /*0058*/ 	.word	index@(vprintf)


	//----- nvinfo : EIATTR_MERCURY_ISA_VERSION
	.align		4
.L_33:
        /*005c*/ 	.byte	0x03, 0x5f
        /*005e*/ 	.short	0x0101


	//----- nvinfo : EIATTR_VRC_CTA_INIT_COUNT
	.align		4
        /*0060*/ 	.byte	0x02, 0x4a
	.zero		1
	.zero		1


	//----- nvinfo : EIATTR_SYSCALL_OFFSETS
	.align		4
        /*0064*/ 	.byte	0x04, 0x46
        /*0066*/ 	.short	(.L_35 - .L_34)


	//   ....[0]....
.L_34:
        /*0068*/ 	.word	0x000000d0


	//----- nvinfo : EIATTR_EXIT_INSTR_OFFSETS
	.align		4
.L_35:
        /*006c*/ 	.byte	0x04, 0x1c
        /*006e*/ 	.short	(.L_37 - .L_36)


	//   ....[0]....
.L_36:
        /*0070*/ 	.word	0x00008f10


	//   ....[1]....
        /*0074*/ 	.word	0x00009d80


	//----- nvinfo : EIATTR_CRS_STACK_SIZE
	.align		4
.L_37:
        /*0078*/ 	.byte	0x04, 0x1e
        /*007a*/ 	.short	(.L_39 - .L_38)
.L_38:
        /*007c*/ 	.word	0x00000000


	//----- nvinfo : EIATTR_CBANK_PARAM_SIZE
	.align		4
.L_39:
        /*0080*/ 	.byte	0x03, 0x19
        /*0082*/ 	.short	0x001c


	//----- nvinfo : EIATTR_PARAM_CBANK
	.align		4
        /*0084*/ 	.byte	0x04, 0x0a
        /*0086*/ 	.short	(.L_41 - .L_40)
	.align		4
.L_40:
        /*0088*/ 	.word	index@(.nv.constant0._Z5ExDOTPxPdS0_j)
        /*008c*/ 	.short	0x0380
        /*008e*/ 	.short	0x001c


	//----- nvinfo : EIATTR_SW_WAR
	.align		4
.L_41:
        /*0090*/ 	.byte	0x04, 0x36
        /*0092*/ 	.short	(.L_43 - .L_42)
.L_42:
        /*0094*/ 	.word	0x00000008
.L_43:


//--------------------- .nv.info._Z13ExDOTCompletePx --------------------------
	.section	.nv.info._Z13ExDOTCompletePx,"",@"SHT_CUDA_INFO"
	.sectionflags	@""
	.align	4


	//----- nvinfo : EIATTR_CUDA_API_VERSION
	.align		4
        /*0000*/ 	.byte	0x04, 0x37
        /*0002*/ 	.short	(.L_45 - .L_44)
.L_44:
        /*0004*/ 	.word	0x00000082


	//----- nvinfo : EIATTR_KPARAM_INFO
	.align		4
.L_45:
        /*0008*/ 	.byte	0x04, 0x17
        /*000a*/ 	.short	(.L_47 - .L_46)
.L_46:
        /*000c*/ 	.word	0x00000000
        /*0010*/ 	.short	0x0000
        /*0012*/ 	.short	0x0000
        /*0014*/ 	.byte	0x00, 0xf5, 0x21, 0x00


	//----- nvinfo : EIATTR_SPARSE_MMA_MASK
	.align		4
.L_47:
        /*0018*/ 	.byte	0x03, 0x50
        /*001a*/ 	.short	0x0000


	//----- nvinfo : EIATTR_MAXREG_COUNT
	.align		4
        /*001c*/ 	.byte	0x03, 0x1b
        /*001e*/ 	.short	0x00ff


	//----- nvinfo : EIATTR_NUM_BARRIERS
	.align		4
        /*0020*/ 	.byte	0x02, 0x4c
        /*0022*/ 	.byte	0x01
	.zero		1


	//----- nvinfo : EIATTR_EXTERNS
	.align		4
        /*0024*/ 	.byte	0x04, 0x0f
        /*0026*/ 	.short	(.L_49 - .L_48)


	//   ....[0]....
	.align		4
.L_48:
        /*0028*/ 	.word	index@(vprintf)


	//----- nvinfo : EIATTR_MERCURY_ISA_VERSION
	.align		4
.L_49:
        /*002c*/ 	.byte	0x03, 0x5f
        /*002e*/ 	.short	0x0101


	//----- nvinfo : EIATTR_VRC_CTA_INIT_COUNT
	.align		4
        /*0030*/ 	.byte	0x02, 0x4a
	.zero		1
	.zero		1


	//----- nvinfo : EIATTR_SYSCALL_OFFSETS
	.align		4
        /*0034*/ 	.byte	0x04, 0x46
        /*0036*/ 	.short	(.L_51 - .L_50)


	//   ....[0]....
.L_50:
        /*0038*/ 	.word	0x000000d0


	//----- nvinfo : EIATTR_EXIT_INSTR_OFFSETS
	.align		4
.L_51:
        /*003c*/ 	.byte	0x04, 0x1c
        /*003e*/ 	.short	(.L_53 - .L_52)


	//   ....[0]....
.L_52:
        /*0040*/ 	.word	0x00000760


	//   ....[1]....
        /*0044*/ 	.word	0x00001550


	//----- nvinfo : EIATTR_CRS_STACK_SIZE
	.align		4
.L_53:
        /*0048*/ 	.byte	0x04, 0x1e
        /*004a*/ 	.short	(.L_55 - .L_54)
.L_54:
        /*004c*/ 	.word	0x00000000


	//----- nvinfo : EIATTR_CBANK_PARAM_SIZE
	.align		4
.L_55:
        /*0050*/ 	.byte	0x03, 0x19
        /*0052*/ 	.short	0x0008


	//----- nvinfo : EIATTR_PARAM_CBANK
	.align		4
        /*0054*/ 	.byte	0x04, 0x0a
        /*0056*/ 	.short	(.L_57 - .L_56)
	.align		4
.L_56:
        /*0058*/ 	.word	index@(.nv.constant0._Z13ExDOTCompletePx)
        /*005c*/ 	.short	0x0380
        /*005e*/ 	.short	0x0008


	//----- nvinfo : EIATTR_SW_WAR
	.align		4
.L_57:
        /*0060*/ 	.byte	0x04, 0x36
        /*0062*/ 	.short	(.L_59 - .L_58)
.L_58:
        /*0064*/ 	.word	0x00000008
.L_59:


//--------------------- .nv.info._Z19FinalReduceAndRoundPdPxi --------------------------
	.section	.nv.info._Z19FinalReduceAndRoundPdPxi,"",@"SHT_CUDA_INFO"
	.sectionflags	@""
	.align	4


	//----- nvinfo : EIATTR_CUDA_API_VERSION
	.align		4
        /*0000*/ 	.byte	0x04, 0x37
        /*0002*/ 	.short	(.L_61 - .L_60)
.L_60:
        /*0004*/ 	.word	0x00000082


	//----- nvinfo : EIATTR_KPARAM_INFO
	.align		4
.L_61:
        /*0008*/ 	.byte	0x04, 0x17
        /*000a*/ 	.short	(.L_63 - .L_62)
.L_62:
        /*000c*/ 	.word	0x00000000
        /*0010*/ 	.short	0x0002
        /*0012*/ 	.short	0x0010
        /*0014*/ 	.byte	0x00, 0xf0, 0x11, 0x00


	//----- nvinfo : EIATTR_KPARAM_INFO
	.align		4
.L_63:
        /*0018*/ 	.byte	0x04, 0x17
        /*001a*/ 	.short	(.L_65 - .L_64)
.L_64:
        /*001c*/ 	.word	0x00000000
        /*0020*/ 	.short	0x0001
        /*0022*/ 	.short	0x0008
        /*0024*/ 	.byte	0x00, 0xf5, 0x21, 0x00


	//----- nvinfo : EIATTR_KPARAM_INFO
	.align		4
.L_65:
        /*0028*/ 	.byte	0x04, 0x17
        /*002a*/ 	.short	(.L_67 - .L_66)
.L_66:
        /*002c*/ 	.word	0x00000000
        /*0030*/ 	.short	0x0000
        /*0032*/ 	.short	0x0000
        /*0034*/ 	.byte	0x00, 0xf5, 0x21, 0x00


	//----- nvinfo : EIATTR_SPARSE_MMA_MASK
	.align		4
.L_67:
        /*0038*/ 	.byte	0x03, 0x50
        /*003a*/ 	.short	0x0000


	//----- nvinfo : EIATTR_MAXREG_COUNT
	.align		4
        /*003c*/ 	.byte	0x03, 0x1b
        /*003e*/ 	.short	0x00ff


	//----- nvinfo : EIATTR_NUM_BARRIERS
	.align		4
        /*0040*/ 	.byte	0x02, 0x4c
        /*0042*/ 	.byte	0x01
	.zero		1


	//----- nvinfo : EIATTR_EXTERNS
	.align		4
        /*0044*/ 	.byte	0x04, 0x0f
        /*0046*/ 	.short	(.L_69 - .L_68)


	//   ....[0]....
	.align		4
.L_68:
        /*0048*/ 	.word	index@(vprintf)


	//----- nvinfo : EIATTR_MERCURY_ISA_VERSION
	.align		4
.L_69:
        /*004c*/ 	.byte	0x03, 0x5f
        /*004e*/ 	.short	0x0101


	//----- nvinfo : EIATTR_VRC_CTA_INIT_COUNT
	.align		4
        /*0050*/ 	.byte	0x02, 0x4a
	.zero		1
	.zero		1


	//----- nvinfo : EIATTR_SYSCALL_OFFSETS
	.align		4
        /*0054*/ 	.byte	0x04, 0x46
        /*0056*/ 	.short	(.L_71 - .L_70)


	//   ....[0]....
.L_70:
        /*0058*/ 	.word	0x00000110


	//   ....[1]....
        /*005c*/ 	.word	0x00003690


	//----- nvinfo : EIATTR_EXIT_INSTR_OFFSETS
	.align		4
.L_71:
        /*0060*/ 	.byte	0x04, 0x1c
        /*0062*/ 	.short	(.L_73 - .L_72)


	//   ....[0]....
.L_72:
        /*0064*/ 	.word	0x00000ca0


	//   ....[1]....
        /*0068*/ 	.word	0x000036a0


	//----- nvinfo : EIATTR_CRS_STACK_SIZE
	.align		4
.L_73:
        /*006c*/ 	.byte	0x04, 0x1e
        /*006e*/ 	.short	(.L_75 - .L_74)
.L_74:
        /*0070*/ 	.word	0x00000000


	//----- nvinfo : EIATTR_CBANK_PARAM_SIZE
	.align		4
.L_75:
        /*0074*/ 	.byte	0x03, 0x19
        /*0076*/ 	.short	0x0014


	//----- nvinfo : EIATTR_PARAM_CBANK
	.align		4
        /*0078*/ 	.byte	0x04, 0x0a
        /*007a*/ 	.short	(.L_77 - .L_76)
	.align		4
.L_76:
        /*007c*/ 	.word	index@(.nv.constant0._Z19FinalReduceAndRoundPdPxi)
        /*0080*/ 	.short	0x0380
        /*0082*/ 	.short	0x0014


	//----- nvinfo : EIATTR_SW_WAR
	.align		4
.L_77:
        /*0084*/ 	.byte	0x04, 0x36
        /*0086*/ 	.short	(.L_79 - .L_78)
.L_78:
        /*0088*/ 	.word	0x00000008
.L_79:


//--------------------- .nv.callgraph             --------------------------
	.section	.nv.callgraph,"",@"SHT_CUDA_CALLGRAPH"
	.align	4
	.sectionentsize	8
	.align		4
        /*0000*/ 	.word	0x00000000
	.align		4
        /*0004*/ 	.word	0xffffffff
	.align		4
        /*0008*/ 	.word	index@(_Z5ExDOTPxPdS0_j)
	.align		4
        /*000c*/ 	.word	index@(vprintf)
	.align		4
        /*0010*/ 	.word	index@(_Z13ExDOTCompletePx)
	.align		4
        /*0014*/ 	.word	index@(vprintf)
	.align		4
        /*0018*/ 	.word	index@(_Z19FinalReduceAndRoundPdPxi)
	.align		4
        /*001c*/ 	.word	index@(vprintf)
	.align		4
        /*0020*/ 	.word	0x00000000
	.align		4
        /*0024*/ 	.word	0xfffffffe
	.align		4
        /*0028*/ 	.word	0x00000000
	.align		4
        /*002c*/ 	.word	0xfffffffd
	.align		4
        /*0030*/ 	.word	0x00000000
	.align		4
        /*0034*/ 	.word	0xfffffffc


//--------------------- .nv.constant4             --------------------------
	.section	.nv.constant4,"a",@progbits
	.align	8
	.align		8
.nv.constant4:
        /*0000*/ 	.dword	vprintf
	.align		8
        /*0008*/ 	.dword	$str
	.align		8
        /*0010*/ 	.dword	$str$1
	.align		8
        /*0018*/ 	.dword	$str$2
	.align		8
        /*0020*/ 	.dword	$str$3


//--------------------- .text._Z5ExDOTPxPdS0_j    --------------------------
	.section	.text._Z5ExDOTPxPdS0_j,"ax",@progbits
	.align	128
        .global         _Z5ExDOTPxPdS0_j
        .type           _Z5ExDOTPxPdS0_j,@function
        .size           _Z5ExDOTPxPdS0_j,(.L_x_216 - _Z5ExDOTPxPdS0_j)
        .other          _Z5ExDOTPxPdS0_j,@"STO_CUDA_ENTRY STV_DEFAULT"
_Z5ExDOTPxPdS0_j:
.text._Z5ExDOTPxPdS0_j:
[----:B------:R-:W0:Y:S01]  /*0000*/  LDC R1, c[0x0][0x37c] ;  /* 0x0000df00ff017b82 */ /* 0x000e220000000800 */
[----:B------:R-:W1:Y:S01]  /*0010*/  S2R R17, SR_TID.X ;  /* 0x0000000000117919 */ /* 0x000e620000002100 */
[----:B------:R-:W-:Y:S01]  /*0020*/  BSSY.RECONVERGENT B6, `(.L_x_0) ;  /* 0x000000c000067945 */ /* 0x000fe20003800200 */
[----:B------:R-:W1:Y:S02]  /*0030*/  S2R R16, SR_CTAID.X ;  /* 0x0000000000107919 */ /* 0x000e640000002500 */
[----:B-1----:R-:W-:-:S13]  /*0040*/  LOP3.LUT P0, RZ, R17, R16, RZ, 0xfc, !PT ;  /* 0x0000001011ff7212 */ /* 0x002fda000780fcff */
[----:B0-----:R-:W-:Y:S05]  /*0050*/  @P0 BRA `(.L_x_1) ;  /* 0x0000000000200947 */ /* 0x001fea0003800000 */
[----:B------:R-:W-:Y:S01]  /*0060*/  MOV R0, 0x0 ;  /* 0x0000000000007802 */ /* 0x000fe20000000f00 */
[----:B------:R-:W0:Y:S01]  /*0070*/  LDCU.64 UR4, c[0x4][0x20] ;  /* 0x01000400ff0477ac */ /* 0x000e220008000a00 */
[----:B------:R-:W-:Y:S02]  /*0080*/  CS2R R6, SRZ ;  /* 0x0000000000067805 */ /* 0x000fe4000001ff00 */
[----:B------:R1:W2:Y:S01]  /*0090*/  LDC.64 R2, c[0x4][R0] ;  /* 0x0100000000027b82 */ /* 0x0002a20000000a00 */
[----:B0-----:R-:W-:Y:S02]  /*00a0*/  IMAD.U32 R4, RZ, RZ, UR4 ;  /* 0x00000004ff047e24 */ /* 0x001fe4000f8e00ff */
[----:B-1----:R-:W-:-:S07]  /*00b0*/  IMAD.U32 R5, RZ, RZ, UR5 ;  /* 0x00000005ff057e24 */ /* 0x002fce000f8e00ff */
[----:B------:R-:W-:-:S07]  /*00c0*/  LEPC R20, `(.L_x_1) ;  /* 0x000000001014794e */ /* 0x000fce0000000000 */
[----:B--2---:R-:W-:Y:S05]  /*00d0*/  CALL.ABS.NOINC R2 ;  /* 0x0000000002007343 */ /* 0x004fea0003c00000 */
.L_x_1:
[----:B------:R-:W-:Y:S05]  /*00e0*/  BSYNC.RECONVERGENT B6 ;  /* 0x0000000000067941 */ /* 0x000fea0003800200 */
.L_x_0:
[----:B------:R-:W0:Y:S01]  /*00f0*/  S2UR UR5, SR_CgaCtaId ;  /* 0x00000000000579c3 */ /* 0x000e220000008800 */
[----:B------:R-:W-:Y:S01]  /*0100*/  UMOV UR4, 0x400 ;  /* 0x0000040000047882 */ /* 0x000fe20000000000 */
[----:B------:R-:W-:Y:S01]  /*0110*/  IMAD.SHL.U32 R0, R17, 0x8, RZ ;  /* 0x0000000811007824 */ /* 0x000fe200078e00ff */
[----:B------:R-:W-:Y:S02]  /*0120*/  CS2R R6, SRZ ;  /* 0x0000000000067805 */ /* 0x000fe4000001ff00 */
[----:B------:R-:W-:Y:S02]  /*0130*/  CS2R R4, SRZ ;  /* 0x0000000000047805 */ /* 0x000fe4000001ff00 */
[----:B------:R-:W-:Y:S02]  /*0140*/  CS2R R2, SRZ ;  /* 0x0000000000027805 */ /* 0x000fe4000001ff00 */
[----:B------:R-:W-:Y:S02]  /*0150*/  CS2R R18, SRZ ;  /* 0x0000000000127805 */ /* 0x000fe4000001ff00 */
[----:B------:R-:W-:Y:S01]  /*0160*/  LOP3.LUT R8, R0, 0x38, RZ, 0xc0, !PT ;  /* 0x0000003800087812 */ /* 0x000fe200078ec0ff */
[----:B------:R-:W1:Y:S01]  /*0170*/  LDC R11, c[0x0][0x360] ;  /* 0x0000d800ff0b7b82 */ /* 0x000e620000000800 */
[----:B0-----:R-:W-:-:S06]  /*0180*/  ULEA UR4, UR5, UR4, 0x18 ;  /* 0x0000000405047291 */ /* 0x001fcc000f8ec0ff */
[----:B------:R-:W-:Y:S02]  /*0190*/  VIADD R0, R8, UR4 ;  /* 0x0000000408007c36 */ /* 0x000fe40008000000 */
[----:B-1----:R-:W-:Y:S01]  /*01a0*/  IMAD R10, R16, R11, R17 ;  /* 0x0000000b100a7224 */ /* 0x002fe200078e0211 */
[----:B------:R0:W-:Y:S04]  /*01b0*/  STS.64 [R8+UR4], RZ ;  /* 0x000000ff08007988 */ /* 0x0001e80008000a04 */
[----:B------:R0:W-:Y:S04]  /*01c0*/  STS.64 [R8+UR4+0x40], RZ ;  /* 0x000040ff08007988 */ /* 0x0001e80008000a04 */
        /* <DEDUP_REMOVED lines=36> */
[----:B------:R0:W-:Y:S01]  /*0410*/  STS.64 [R8+UR4+0x980], RZ ;  /* 0x000980ff08007988 */ /* 0x0001e20008000a04 */
[----:B------:R-:W-:Y:S05]  /*0420*/  WARPSYNC.ALL ;  /* 0x0000000000007948 */ /* 0x000fea0003800000 */
[----:B------:R-:W1:Y:S01]  /*0430*/  LDCU UR4, c[0x0][0x398] ;  /* 0x00007300ff0477ac */ /* 0x000e620008000800 */
[----:B------:R-:W-:Y:S01]  /*0440*/  BSSY B0, `(.L_x_2) ;  /* 0x0000640000007945 */ /* 0x000fe20003800000 */
[----:B------:R-:W-:Y:S01]  /*0450*/  BAR.SYNC.DEFER_BLOCKING 0x0 ;  /* 0x0000000000007b1d */ /* 0x000fe20000010000 */
[----:B-1----:R-:W-:-:S13]  /*0460*/  ISETP.GE.U32.AND P0, PT, R10, UR4, PT ;  /* 0x000000040a007c0c */ /* 0x002fda000bf06070 */
[----:B0-----:R-:W-:Y:S05]  /*0470*/  @P0 BRA `(.L_x_3) ;  /* 0x0000006000f00947 */ /* 0x001fea0003800000 */
[----:B------:R-:W0:Y:S01]  /*0480*/  LDCU UR4, c[0x0][0x370] ;  /* 0x00006e00ff0477ac */ /* 0x000e220008000800 */
[----:B------:R-:W-:Y:S02]  /*0490*/  CS2R R18, SRZ ;  /* 0x0000000000127805 */ /* 0x000fe4000001ff00 */
[----:B------:R-:W-:Y:S02]  /*04a0*/  CS2R R2, SRZ ;  /* 0x0000000000027805 */ /* 0x000fe4000001ff00 */
[----:B------:R-:W-:Y:S02]  /*04b0*/  CS2R R4, SRZ ;  /* 0x0000000000047805 */ /* 0x000fe4000001ff00 */
[----:B------:R-:W-:Y:S01]  /*04c0*/  CS2R R6, SRZ ;  /* 0x0000000000067805 */ /* 0x000fe2000001ff00 */
[----:B0-----:R-:W-:-:S07]  /*04d0*/  IMAD R11, R11, UR4, RZ ;  /* 0x000000040b0b7c24 */ /* 0x001fce000f8e02ff */
.L_x_130:
[----:B0-----:R-:W0:Y:S01]  /*04e0*/  LDC.64 R8, c[0x0][0x388] ;  /* 0x0000e200ff087b82 */ /* 0x001e220000000a00 */
[----:B------:R-:W1:Y:S07]  /*04f0*/  LDCU.64 UR4, c[0x0][0x358] ;  /* 0x00006b00ff0477ac */ /* 0x000e6e0008000a00 */
[----:B------:R-:W2:Y:S01]  /*0500*/  LDC.64 R20, c[0x0][0x390] ;  /* 0x0000e400ff147b82 */ /* 0x000ea20000000a00 */
[----:B0-----:R-:W-:-:S06]  /*0510*/  IMAD.WIDE.U32 R8, R10, 0x8, R8 ;  /* 0x000000080a087825 */ /* 0x001fcc00078e0008 */
[----:B-1----:R-:W3:Y:S01]  /*0520*/  LDG.E.64 R8, desc[UR4][R8.64] ;  /* 0x0000000408087981 */ /* 0x002ee2000c1e1b00 */
[----:B--2---:R-:W-:-:S06]  /*0530*/  IMAD.WIDE.U32 R20, R10, 0x8, R20 ;  /* 0x000000080a147825 */ /* 0x004fcc00078e0014 */
[----:B------:R-:W3:Y:S01]  /*0540*/  LDG.E.64 R20, desc[UR4][R20.64] ;  /* 0x0000000414147981 */ /* 0x000ee2000c1e1b00 */
[----:B------:R-:W0:Y:S01]  /*0550*/  LDCU UR4, c[0x0][0x398] ;  /* 0x00007300ff0477ac */ /* 0x000e220008000800 */
[----:B------:R-:W-:Y:S01]  /*0560*/  IMAD.IADD R10, R11, 0x1, R10 ;  /* 0x000000010b0a7824 */ /* 0x000fe200078e020a */
[----:B------:R-:W-:Y:S04]  /*0570*/  BSSY.RECONVERGENT B1, `(.L_x_4) ;  /* 0x000002c000017945 */ /* 0x000fe80003800200 */
[----:B0-----:R-:W-:Y:S01]  /*0580*/  ISETP.GE.U32.AND P3, PT, R10, UR4, PT ;  /* 0x000000040a007c0c */ /* 0x001fe2000bf66070 */
[----:B---3--:R-:W-:-:S08]  /*0590*/  DMUL R22, R8, R20 ;  /* 0x0000001408167228 */ /* 0x008fd00000000000 */
[----:B------:R-:W-:-:S08]  /*05a0*/  DADD R14, R22, R18 ;  /* 0x00000000160e7229 */ /* 0x000fd00000000012 */
[----:B------:R-:W-:-:S08]  /*05b0*/  DADD R12, R14, -R18 ;  /* 0x000000000e0c7229 */ /* 0x000fd00000000812 */
[--C-:B------:R-:W-:Y:S02]  /*05c0*/  DADD R24, R14, -R12.reuse ;  /* 0x000000000e187229 */ /* 0x100fe4000000080c */
[----:B------:R-:W-:-:S06]  /*05d0*/  DADD R12, R22, -R12 ;  /* 0x00000000160c7229 */ /* 0x000fcc000000080c */
[----:B------:R-:W-:-:S08]  /*05e0*/  DADD R24, -R24, R18 ;  /* 0x0000000018187229 */ /* 0x000fd00000000112 */
[----:B------:R-:W-:-:S08]  /*05f0*/  DADD R12, R24, R12 ;  /* 0x00000000180c7229 */ /* 0x000fd0000000000c */
[----:B------:R-:W-:-:S14]  /*0600*/  DSETP.NEU.AND P0, PT, R12, RZ, PT ;  /* 0x000000ff0c00722a */ /* 0x000fdc0003f0d000 */
[----:B------:R-:W-:Y:S05]  /*0610*/  @!P0 BRA `(.L_x_5) ;  /* 0x0000000000848947 */ /* 0x000fea0003800000 */
[----:B------:R-:W-:-:S08]  /*0620*/  DADD R18, R2, R12 ;  /* 0x0000000002127229 */ /* 0x000fd0000000000c */
[----:B------:R-:W-:-:S08]  /*0630*/  DADD R24, -R2, R18 ;  /* 0x0000000002187229 */ /* 0x000fd00000000112 */
[--C-:B------:R-:W-:Y:S02]  /*0640*/  DADD R26, R18, -R24.reuse ;  /* 0x00000000121a7229 */ /* 0x100fe40000000818 */
[----:B------:R-:W-:-:S06]  /*0650*/  DADD R12, R12, -R24 ;  /* 0x000000000c0c7229 */ /* 0x000fcc0000000818 */
[----:B------:R-:W-:Y:S01]  /*0660*/  DADD R26, R2, -R26 ;  /* 0x00000000021a7229 */ /* 0x000fe2000000081a */
[----:B------:R-:W-:Y:S02]  /*0670*/  IMAD.MOV.U32 R2, RZ, RZ, R18 ;  /* 0x000000ffff027224 */ /* 0x000fe400078e0012 */
[----:B------:R-:W-:-:S05]  /*0680*/  IMAD.MOV.U32 R3, RZ, RZ, R19 ;  /* 0x000000ffff037224 */ /* 0x000fca00078e0013 */
[----:B------:R-:W-:-:S08]  /*0690*/  DADD R12, R26, R12 ;  /* 0x000000001a0c7229 */ /* 0x000fd0000000000c */
[----:B------:R-:W-:-:S14]  /*06a0*/  DSETP.NEU.AND P0, PT, R12, RZ, PT ;  /* 0x000000ff0c00722a */ /* 0x000fdc0003f0d000 */
[----:B------:R-:W-:Y:S05]  /*06b0*/  @!P0 BRA `(.L_x_5) ;  /* 0x00000000005c8947 */ /* 0x000fea0003800000 */
[----:B------:R-:W-:-:S08]  /*06c0*/  DADD R24, R4, R12 ;  /* 0x0000000004187229 */ /* 0x000fd0000000000c */
[----:B------:R-:W-:-:S08]  /*06d0*/  DADD R2, -R4, R24 ;  /* 0x0000000004027229 */ /* 0x000fd00000000118 */
[--C-:B------:R-:W-:Y:S02]  /*06e0*/  DADD R26, R24, -R2.reuse ;  /* 0x00000000181a7229 */ /* 0x100fe40000000802 */
[----:B------:R-:W-:-:S06]  /*06f0*/  DADD R12, R12, -R2 ;  /* 0x000000000c0c7229 */ /* 0x000fcc0000000802 */
[----:B------:R-:W-:-:S08]  /*0700*/  DADD R26, R4, -R26 ;  /* 0x00000000041a7229 */ /* 0x000fd0000000081a */
[----:B------:R-:W-:-:S08]  /*0710*/  DADD R12, R26, R12 ;  /* 0x000000001a0c7229 */ /* 0x000fd0000000000c */
[----:B------:R-:W-:-:S14]  /*0720*/  DSETP.NEU.AND P0, PT, R12, RZ, PT ;  /* 0x000000ff0c00722a */ /* 0x000fdc0003f0d000 */
[----:B------:R-:W-:-:S08]  /*0730*/  @P0 DADD R26, R6, R12 ;  /* 0x00000000061a0229 */ /* 0x000fd0000000000c */
[----:B------:R-:W-:-:S08]  /*0740*/  @P0 DADD R2, -R6, R26 ;  /* 0x0000000006020229 */ /* 0x000fd0000000011a */
[--C-:B------:R-:W-:Y:S02]  /*0750*/  @P0 DADD R4, R26, -R2.reuse ;  /* 0x000000001a040229 */ /* 0x100fe40000000802 */
[----:B------:R-:W-:Y:S01]  /*0760*/  @P0 DADD R30, R12, -R2 ;  /* 0x000000000c1e0229 */ /* 0x000fe20000000802 */
[----:B------:R-:W-:Y:S02]  /*0770*/  IMAD.MOV.U32 R2, RZ, RZ, R18 ;  /* 0x000000ffff027224 */ /* 0x000fe400078e0012 */
[----:B------:R-:W-:-:S03]  /*0780*/  IMAD.MOV.U32 R3, RZ, RZ, R19 ;  /* 0x000000ffff037224 */ /* 0x000fc600078e0013 */
[----:B------:R-:W-:Y:S01]  /*0790*/  @P0 DADD R28, R6, -R4 ;  /* 0x00000000061c0229 */ /* 0x000fe20000000804 */
[----:B------:R-:W-:Y:S02]  /*07a0*/  @P0 IMAD.MOV.U32 R2, RZ, RZ, R18 ;  /* 0x000000ffff020224 */ /* 0x000fe400078e0012 */
[--C-:B------:R-:W-:Y:S02]  /*07b0*/  IMAD.MOV.U32 R4, RZ, RZ, R24.reuse ;  /* 0x000000ffff047224 */ /* 0x100fe400078e0018 */
[--C-:B------:R-:W-:Y:S02]  /*07c0*/  IMAD.MOV.U32 R5, RZ, RZ, R25.reuse ;  /* 0x000000ffff057224 */ /* 0x100fe400078e0019 */
[----:B------:R-:W-:Y:S01]  /*07d0*/  @P0 IMAD.MOV.U32 R4, RZ, RZ, R24 ;  /* 0x000000ffff040224 */ /* 0x000fe200078e0018 */
[----:B------:R-:W-:Y:S01]  /*07e0*/  @P0 DADD R12, R28, R30 ;  /* 0x000000001c0c0229 */ /* 0x000fe2000000001e */
[----:B------:R-:W-:Y:S02]  /*07f0*/  @P0 IMAD.MOV.U32 R5, RZ, RZ, R25 ;  /* 0x000000ffff050224 */ /* 0x000fe400078e0019 */
[----:B------:R-:W-:-:S02]  /*0800*/  @P0 IMAD.MOV.U32 R3, RZ, RZ, R19 ;  /* 0x000000ffff030224 */ /* 0x000fc400078e0013 */
[----:B------:R-:W-:Y:S02]  /*0810*/  @P0 IMAD.MOV.U32 R6, RZ, RZ, R26 ;  /* 0x000000ffff060224 */ /* 0x000fe400078e001a */
[----:B------:R-:W-:-:S07]  /*0820*/  @P0 IMAD.MOV.U32 R7, RZ, RZ, R27 ;  /* 0x000000ffff070224 */ /* 0x000fce00078e001b */
.L_x_5:
[----:B------:R-:W-:Y:S05]  /*0830*/  BSYNC.RECONVERGENT B1 ;  /* 0x0000000000017941 */ /* 0x000fea0003800200 */
.L_x_4:
[----:B------:R-:W-:Y:S01]  /*0840*/  DSETP.NEU.AND P0, PT, R12, RZ, PT ;  /* 0x000000ff0c00722a */ /* 0x000fe20003f0d000 */
[----:B------:R-:W-:Y:S01]  /*0850*/  BSSY B1, `(.L_x_6) ;  /* 0x00002eb000017945 */ /* 0x000fe20003800000 */
[----:B------:R-:W-:Y:S01]  /*0860*/  DFMA R8, R8, R20, -R22 ;  /* 0x000000140808722b */ /* 0x000fe20000000816 */
[----:B------:R-:W-:Y:S02]  /*0870*/  IMAD.MOV.U32 R18, RZ, RZ, R14 ;  /* 0x000000ffff127224 */ /* 0x000fe400078e000e */
[----:B------:R-:W-:Y:S02]  /*0880*/  IMAD.MOV.U32 R19, RZ, RZ, R15 ;  /* 0x000000ffff137224 */ /* 0x000fe400078e000f */
[----:B------:R-:W-:Y:S02]  /*0890*/  IMAD.MOV.U32 R20, RZ, RZ, R6 ;  /* 0x000000ffff147224 */ /* 0x000fe400078e0006 */
[----:B------:R-:W-:-:S05]  /*08a0*/  IMAD.MOV.U32 R21, RZ, RZ, R7 ;  /* 0x000000ffff157224 */ /* 0x000fca00078e0007 */
[----:B------:R-:W-:Y:S05]  /*08b0*/  @!P0 BRA `(.L_x_7) ;  /* 0x0000002c00908947 */ /* 0x000fea0003800000 */
[----:B------:R-:W-:Y:S01]  /*08c0*/  DMUL R14, R12, 1.80143985094819840000e+16 ;  /* 0x435000000c0e7828 */ /* 0x000fe20000000000 */
[----:B------:R-:W-:Y:S01]  /*08d0*/  LOP3.LUT P1, R17, R13, 0x7ff00000, RZ, 0xc0, !PT ;  /* 0x7ff000000d117812 */ /* 0x000fe2000782c0ff */
[----:B------:R-:W-:Y:S08]  /*08e0*/  BSSY B2, `(.L_x_8) ;  /* 0x000008d000027945 */ /* 0x000ff00003800000 */
[----:B------:R-:W-:-:S02]  /*08f0*/  LOP3.LUT R20, R15, 0x7ff00000, RZ, 0xc0, !PT ;  /* 0x7ff000000f147812 */ /* 0x000fc400078ec0ff */
[----:B------:R-:W-:Y:S02]  /*0900*/  FSEL R14, R14, R12, !P1 ;  /* 0x0000000c0e0e7208 */ /* 0x000fe40004800000 */
[----:B------:R-:W-:Y:S01]  /*0910*/  FSEL R15, R15, R13, !P1 ;  /* 0x0000000d0f0f7208 */ /* 0x000fe20004800000 */
[----:B------:R-:W-:-:S05]  /*0920*/  @!P1 VIADD R17, R20, 0xfca00000 ;  /* 0xfca0000014119836 */ /* 0x000fca0000000000 */
[----:B------:R-:W-:-:S13]  /*0930*/  ISETP.NE.AND P0, PT, R17, 0x7ff00000, PT ;  /* 0x7ff000001100780c */ /* 0x000fda0003f05270 */
[----:B------:R-:W-:-:S14]  /*0940*/  DSETP.EQ.OR P0, PT, R14, RZ, !P0 ;  /* 0x000000ff0e00722a */ /* 0x000fdc0004702400 */
[----:B------:R-:W-:-:S05]  /*0950*/  @!P0 VIADD R17, R17, 0xc0200000 ;  /* 0xc020000011118836 */ /* 0x000fca0000000000 */
[----:B------:R-:W-:-:S05]  /*0960*/  @!P0 SHF.R.S32.HI R17, RZ, 0x14, R17 ;  /* 0x00000014ff118819 */ /* 0x000fca0000011411 */
[----:B------:R-:W-:-:S05]  /*0970*/  @!P0 IMAD R17, R17, 0x4ec5, RZ ;  /* 0x00004ec511118824 */ /* 0x000fca00078e02ff */
[----:B------:R-:W-:-:S04]  /*0980*/  @!P0 SHF.R.S32.HI R14, RZ, 0x10, R17 ;  /* 0x00000010ff0e8819 */ /* 0x000fc80000011411 */
[----:B------:R-:W-:-:S04]  /*0990*/  @!P0 LOP3.LUT R14, R14, 0xffff, RZ, 0xc0, !PT ;  /* 0x0000ffff0e0e8812 */ /* 0x000fc800078ec0ff */
[----:B------:R-:W-:-:S04]  /*09a0*/  @!P0 SHF.R.U32.HI R14, RZ, 0xf, R14 ;  /* 0x0000000fff0e8819 */ /* 0x000fc8000001160e */
[----:B------:R-:W-:Y:S01]  /*09b0*/  @!P0 LEA.HI.SX32 R14, R17, R14, 0xc ;  /* 0x0000000e110e8211 */ /* 0x000fe200078f62ff */
[----:B------:R-:W-:-:S03]  /*09c0*/  IMAD.MOV.U32 R17, RZ, RZ, RZ ;  /* 0x000000ffff117224 */ /* 0x000fc600078e00ff */
[----:B------:R-:W-:-:S05]  /*09d0*/  @!P0 PRMT R14, R14, 0x9910, RZ ;  /* 0x000099100e0e8816 */ /* 0x000fca00000000ff */
[----:B------:R-:W-:-:S04]  /*09e0*/  @!P0 IMAD.MOV.U32 R17, RZ, RZ, R14 ;  /* 0x000000ffff118224 */ /* 0x000fc800078e000e */
[----:B------:R-:W-:-:S04]  /*09f0*/  IMAD R20, R17, -0x34, RZ ;  /* 0xffffffcc11147824 */ /* 0x000fc800078e02ff */
[----:B------:R-:W-:Y:S01]  /*0a00*/  VIADD R14, R20, 0xffc ;  /* 0x00000ffc140e7836 */ /* 0x000fe20000000000 */
[----:B------:R-:W-:-:S04]  /*0a10*/  IABS R15, R20 ;  /* 0x00000014000f7213 */ /* 0x000fc80000000000 */
[----:B------:R-:W-:Y:S02]  /*0a20*/  ISETP.GE.U32.AND P0, PT, R15, 0xd9, PT ;  /* 0x000000d90f00780c */ /* 0x000fe40003f06070 */
[----:B------:R-:W-:-:S05]  /*0a30*/  SHF.R.U32.HI R15, RZ, 0x2, R14 ;  /* 0x00000002ff0f7819 */ /* 0x000fca000001160e */
[----:B------:R-:W-:-:S06]  /*0a40*/  IMAD R15, R15, 0xffd, R14 ;  /* 0x00000ffd0f0f7824 */ /* 0x000fcc00078e020e */
[----:B------:R-:W-:Y:S02]  /*0a50*/  @!P0 VIADD R15, R20, 0x3ff ;  /* 0x000003ff140f8836 */ /* 0x000fe40000000000 */
[----:B------:R-:W-:Y:S02]  /*0a60*/  IMAD.SHL.U32 R20, R14, 0x40000, RZ ;  /* 0x000400000e147824 */ /* 0x000fe400078e00ff */
[----:B------:R-:W-:Y:S02]  /*0a70*/  IMAD.SHL.U32 R15, R15, 0x100000, RZ ;  /* 0x001000000f0f7824 */ /* 0x000fe400078e00ff */
[----:B------:R-:W-:-:S06]  /*0a80*/  IMAD.MOV.U32 R14, RZ, RZ, RZ ;  /* 0x000000ffff0e7224 */ /* 0x000fcc00078e00ff */
[----:B------:R-:W-:Y:S01]  /*0a90*/  DMUL R14, R14, R12 ;  /* 0x0000000c0e0e7228 */ /* 0x000fe20000000000 */
[----:B------:R-:W-:Y:S01]  /*0aa0*/  SEL R13, R20, 0x3ff00000, P0 ;  /* 0x3ff00000140d7807 */ /* 0x000fe20000000000 */
[----:B------:R-:W-:-:S06]  /*0ab0*/  IMAD.MOV.U32 R12, RZ, RZ, RZ ;  /* 0x000000ffff0c7224 */ /* 0x000fcc00078e00ff */
[----:B------:R-:W-:-:S08]  /*0ac0*/  DMUL R14, R12, R14 ;  /* 0x0000000e0c0e7228 */ /* 0x000fd00000000000 */
[----:B------:R-:W-:-:S08]  /*0ad0*/  DMUL R14, R12, R14 ;  /* 0x0000000e0c0e7228 */ /* 0x000fd00000000000 */
[----:B------:R-:W-:-:S08]  /*0ae0*/  DMUL R22, R12, R14 ;  /* 0x0000000e0c167228 */ /* 0x000fd00000000000 */
[----:B------:R-:W-:-:S14]  /*0af0*/  DSETP.NEU.AND P0, PT, R22, RZ, PT ;  /* 0x000000ff1600722a */ /* 0x000fdc0003f0d000 */
[----:B------:R-:W-:Y:S05]  /*0b00*/  @!P0 BRA `(.L_x_9) ;  /* 0x0000000400a88947 */ /* 0x000fea0003800000 */
[----:B------:R-:W-:-:S07]  /*0b10*/  VIADD R17, R17, 0x14 ;  /* 0x0000001411117836 */ /* 0x000fce0000000000 */
.L_x_19:
[----:B------:R-:W-:Y:S01]  /*0b20*/  IMAD R29, R17, 0x40, R0 ;  /* 0x00000040111d7824 */ /* 0x000fe200078e0200 */
[----:B-1----:R0:W1:Y:S01]  /*0b30*/  F2I.S64.F64 R26, R22 ;  /* 0x00000016001a7311 */ /* 0x0020620000301900 */
[----:B------:R-:W-:Y:S03]  /*0b40*/  BSSY B3, `(.L_x_10) ;  /* 0x0000010000037945 */ /* 0x000fe60003800000 */
[----:B------:R0:W2:Y:S04]  /*0b50*/  LDS.64 R24, [R29] ;  /* 0x000000001d187984 */ /* 0x0000a80000000a00 */
[----:B------:R0:W3:Y:S02]  /*0b60*/  FRND.F64 R20, R22 ;  /* 0x0000001600147313 */ /* 0x0000e40000301800 */
.L_x_11:
[----:B-12---:R-:W-:Y:S01]  /*0b70*/  IADD3 R14, P0, PT, R24, R26, RZ ;  /* 0x0000001a180e7210 */ /* 0x006fe20007f1e0ff */
[--C-:B------:R-:W-:Y:S01]  /*0b80*/  IMAD.MOV.U32 R12, RZ, RZ, R24.reuse ;  /* 0x000000ffff0c7224 */ /* 0x100fe200078e0018 */
[----:B------:R-:W-:Y:S05]  /*0b90*/  YIELD ;  /* 0x0000000000007946 */ /* 0x000fea0003800000 */
[----:B------:R-:W-:Y:S02]  /*0ba0*/  IMAD.MOV.U32 R13, RZ, RZ, R25 ;  /* 0x000000ffff0d7224 */ /* 0x000fe400078e0019 */
[----:B------:R-:W-:Y:S02]  /*0bb0*/  IMAD.X R15, R25, 0x1, R27, P0 ;  /* 0x00000001190f7824 */ /* 0x000fe400000e061b */
[----:B------:R-:W-:-:S02]  /*0bc0*/  IMAD.MOV.U32 R33, RZ, RZ, R24 ;  /* 0x000000ffff217224 */ /* 0x000fc400078e0018 */
[----:B------:R-:W-:Y:S01]  /*0bd0*/  IMAD.MOV.U32 R28, RZ, RZ, R25 ;  /* 0x000000ffff1c7224 */ /* 0x000fe200078e0019 */
[----:B------:R-:W1:Y:S02]  /*0be0*/  ATOMS.CAS.64 R12, [R29], R12, R14 ;  /* 0x0000000c1d0c738d */ /* 0x000e64000000040e */
[----:B-1----:R-:W-:Y:S01]  /*0bf0*/  ISETP.NE.U32.AND P0, PT, R12, R24, PT ;  /* 0x000000180c00720c */ /* 0x002fe20003f05070 */
[----:B------:R-:W-:-:S03]  /*0c00*/  IMAD.MOV.U32 R24, RZ, RZ, R12 ;  /* 0x000000ffff187224 */ /* 0x000fc600078e000c */
[----:B------:R-:W-:Y:S01]  /*0c10*/  ISETP.NE.AND.EX P0, PT, R13, R25, PT, P0 ;  /* 0x000000190d00720c */ /* 0x000fe20003f05300 */
[----:B------:R-:W-:-:S12]  /*0c20*/  IMAD.MOV.U32 R25, RZ, RZ, R13 ;  /* 0x000000ffff197224 */ /* 0x000fd800078e000d */
[----:B------:R-:W-:Y:S05]  /*0c30*/  @P0 BRA `(.L_x_11) ;  /* 0xfffffffc00cc0947 */ /* 0x000fea000383ffff */
[----:B------:R-:W-:Y:S05]  /*0c40*/  BSYNC B3 ;  /* 0x0000000000037941 */ /* 0x000fea0003800000 */
.L_x_10:
[CC--:B------:R-:W-:Y:S01]  /*0c50*/  ISETP.LT.U32.AND P4, PT, R26.reuse, R33.reuse, PT ;  /* 0x000000211a00720c */ /* 0x0c0fe20003f81070 */
[----:B------:R-:W-:Y:S01]  /*0c60*/  BSSY B3, `(.L_x_12) ;  /* 0x000004f000037945 */ /* 0x000fe20003800000 */
[CC--:B------:R-:W-:Y:S02]  /*0c70*/  LOP3.LUT R12, R27.reuse, R28.reuse, RZ, 0xc0, !PT ;  /* 0x0000001c1b0c7212 */ /* 0x0c0fe400078ec0ff */
[----:B------:R-:W-:Y:S02]  /*0c80*/  ISETP.LT.AND.EX P4, PT, R27, R28, PT, P4 ;  /* 0x0000001c1b00720c */ /* 0x000fe40003f81340 */
[----:B------:R-:W-:Y:S02]  /*0c90*/  SHF.R.U32.HI R12, RZ, 0x1f, R12 ;  /* 0x0000001fff0c7819 */ /* 0x000fe4000001160c */
[----:B------:R-:W-:Y:S02]  /*0ca0*/  SEL R13, R26, R33, P4 ;  /* 0x000000211a0d7207 */ /* 0x000fe40002000000 */
[----:B------:R-:W-:-:S02]  /*0cb0*/  ISETP.GT.U32.AND P1, PT, R14, RZ, PT ;  /* 0x000000ff0e00720c */ /* 0x000fc40003f24070 */
[----:B------:R-:W-:Y:S02]  /*0cc0*/  LOP3.LUT R12, R12, 0x1, RZ, 0xc0, !PT ;  /* 0x000000010c0c7812 */ /* 0x000fe400078ec0ff */
[----:B------:R-:W-:Y:S02]  /*0cd0*/  ISETP.GT.U32.AND P2, PT, R13, RZ, PT ;  /* 0x000000ff0d00720c */ /* 0x000fe40003f44070 */
[----:B------:R-:W-:Y:S02]  /*0ce0*/  SEL R13, R27, R28, P4 ;  /* 0x0000001c1b0d7207 */ /* 0x000fe40002000000 */
[C---:B------:R-:W-:Y:S02]  /*0cf0*/  ISETP.GE.AND P0, PT, R15.reuse, RZ, PT ;  /* 0x000000ff0f00720c */ /* 0x040fe40003f06270 */
[----:B------:R-:W-:Y:S02]  /*0d00*/  ISETP.GT.AND.EX P1, PT, R15, RZ, PT, P1 ;  /* 0x000000ff0f00720c */ /* 0x000fe40003f24310 */
[----:B------:R-:W-:-:S02]  /*0d10*/  ISETP.EQ.U32.AND P4, PT, R12, 0x1, PT ;  /* 0x000000010c00780c */ /* 0x000fc40003f82070 */
[----:B------:R-:W-:Y:S02]  /*0d20*/  ISETP.GT.AND.EX P0, PT, R13, RZ, !P0, P2 ;  /* 0x000000ff0d00720c */ /* 0x000fe40004704320 */
[----:B------:R-:W-:-:S04]  /*0d30*/  ISETP.EQ.U32.AND.EX P1, PT, RZ, RZ, P1, P4 ;  /* 0x000000ffff00720c */ /* 0x000fc80000f22140 */
[----:B------:R-:W-:-:S13]  /*0d40*/  PLOP3.LUT P0, PT, P1, P0, PT, 0xf8, 0x8f ;  /* 0x00000000008f781c */ /* 0x000fda0000f01f70 */
[----:B------:R-:W-:Y:S05]  /*0d50*/  @!P0 BRA `(.L_x_13) ;  /* 0x0000000000fc8947 */ /* 0x000fea0003800000 */
[----:B0-----:R-:W-:-:S07]  /*0d60*/  IMAD.MOV.U32 R29, RZ, RZ, R17 ;  /* 0x000000ffff1d7224 */ /* 0x001fce00078e0011 */
.L_x_18:
[----:B01----:R-:W-:Y:S01]  /*0d70*/  IMAD R31, R29, 0x40, R0 ;  /* 0x000000401d1f7824 */ /* 0x003fe200078e0200 */
[----:B------:R-:W-:Y:S01]  /*0d80*/  IADD3 RZ, P0, PT, R26, R33, RZ ;  /* 0x000000211aff7210 */ /* 0x000fe20007f1e0ff */
[----:B------:R-:W-:Y:S05]  /*0d90*/  YIELD ;  /* 0x0000000000007946 */ /* 0x000fea0003800000 */
[----:B------:R0:W1:Y:S01]  /*0da0*/  LDS.64 R24, [R31] ;  /* 0x000000001f187984 */ /* 0x0000620000000a00 */
[----:B------:R-:W-:Y:S01]  /*0db0*/  IMAD.X R27, R27, 0x1, R28, P0 ;  /* 0x000000011b1b7824 */ /* 0x000fe200000e061c */
[----:B------:R-:W-:Y:S01]  /*0dc0*/  BSSY B4, `(.L_x_14) ;  /* 0x000000e000047945 */ /* 0x000fe20003800000 */
[----:B------:R-:W-:-:S03]  /*0dd0*/  IMAD.MOV.U32 R35, RZ, RZ, RZ ;  /* 0x000000ffff237224 */ /* 0x000fc600078e00ff */
[----:B------:R-:W-:-:S07]  /*0de0*/  LOP3.LUT R37, R27, 0xfff00000, RZ, 0xc0, !PT ;  /* 0xfff000001b257812 */ /* 0x000fce00078ec0ff */
.L_x_15:
[----:B-1----:R-:W-:Y:S01]  /*0df0*/  IADD3 R14, P0, PT, R24, -R35, RZ ;  /* 0x80000023180e7210 */ /* 0x002fe20007f1e0ff */
[----:B------:R-:W-:Y:S01]  /*0e00*/  IMAD.MOV.U32 R12, RZ, RZ, R24 ;  /* 0x000000ffff0c7224 */ /* 0x000fe200078e0018 */
[----:B------:R-:W-:Y:S05]  /*0e10*/  YIELD ;  /* 0x0000000000007946 */ /* 0x000fea0003800000 */
[----:B------:R-:W-:Y:S02]  /*0e20*/  IMAD.MOV.U32 R13, RZ, RZ, R25 ;  /* 0x000000ffff0d7224 */ /* 0x000fe400078e0019 */
[----:B------:R-:W-:-:S05]  /*0e30*/  IMAD.X R15, R25, 0x1, ~R37, P0 ;  /* 0x00000001190f7824 */ /* 0x000fca00000e0e25 */
[----:B------:R-:W1:Y:S02]  /*0e40*/  ATOMS.CAS.64 R12, [R31], R12, R14 ;  /* 0x0000000c1f0c738d */ /* 0x000e64000000040e */
[----:B-1----:R-:W-:Y:S01]  /*0e50*/  ISETP.NE.U32.AND P0, PT, R12, R24, PT ;  /* 0x000000180c00720c */ /* 0x002fe20003f05070 */
[----:B------:R-:W-:-:S03]  /*0e60*/  IMAD.MOV.U32 R24, RZ, RZ, R12 ;  /* 0x000000ffff187224 */ /* 0x000fc600078e000c */
[----:B------:R-:W-:Y:S01]  /*0e70*/  ISETP.NE.AND.EX P0, PT, R13, R25, PT, P0 ;  /* 0x000000190d00720c */ /* 0x000fe20003f05300 */
[----:B------:R-:W-:-:S12]  /*0e80*/  IMAD.MOV.U32 R25, RZ, RZ, R13 ;  /* 0x000000ffff197224 */ /* 0x000fd800078e000d */
[----:B------:R-:W-:Y:S05]  /*0e90*/  @P0 BRA `(.L_x_15) ;  /* 0xfffffffc00d40947 */ /* 0x000fea000383ffff */
[----:B------:R-:W-:Y:S05]  /*0ea0*/  BSYNC B4 ;  /* 0x0000000000047941 */ /* 0x000fea0003800000 */
.L_x_14:
[----:B------:R-:W-:Y:S01]  /*0eb0*/  ISETP.GT.U32.AND P0, PT, R33, RZ, PT ;  /* 0x000000ff2100720c */ /* 0x000fe20003f04070 */
[----:B------:R-:W-:Y:S01]  /*0ec0*/  IMAD.MOV.U32 R26, RZ, RZ, 0x1000 ;  /* 0x00001000ff1a7424 */ /* 0x000fe200078e00ff */
[----:B------:R-:W-:Y:S02]  /*0ed0*/  ISETP.GT.AND P1, PT, R29, 0x25, PT ;  /* 0x000000251d00780c */ /* 0x000fe40003f24270 */
[----:B------:R-:W-:-:S04]  /*0ee0*/  ISETP.GT.AND.EX P0, PT, R28, RZ, PT, P0 ;  /* 0x000000ff1c00720c */ /* 0x000fc80003f04300 */
[----:B------:R-:W-:Y:S02]  /*0ef0*/  SEL R26, R26, 0xfffff000, P0 ;  /* 0xfffff0001a1a7807 */ /* 0x000fe40000000000 */
[----:B------:R-:W-:Y:S02]  /*0f00*/  SEL R12, RZ, 0xffffffff, P0 ;  /* 0xffffffffff0c7807 */ /* 0x000fe40000000000 */
[----:B------:R-:W-:-:S04]  /*0f10*/  LEA.HI.SX32 R26, P2, R27, R26, 0xc ;  /* 0x0000001a1b1a7211 */ /* 0x000fc800078562ff */
[----:B------:R-:W-:Y:S01]  /*0f20*/  LEA.HI.X.SX32 R27, R27, R12, 0x1, P2 ;  /* 0x0000000c1b1b7211 */ /* 0x000fe200010f0eff */
[----:B------:R-:W-:Y:S08]  /*0f30*/  @P1 BRA `(.L_x_13) ;  /* 0x0000000000841947 */ /* 0x000ff00003800000 */
[----:B------:R1:W2:Y:S01]  /*0f40*/  LDS.64 R24, [R31+0x40] ;  /* 0x000040001f187984 */ /* 0x0002a20000000a00 */
[----:B------:R-:W-:Y:S01]  /*0f50*/  BSSY B4, `(.L_x_16) ;  /* 0x000000e000047945 */ /* 0x000fe20003800000 */
.L_x_17:
[----:B--2---:R-:W-:Y:S01]  /*0f60*/  IADD3 R14, P0, PT, R24, R26, RZ ;  /* 0x0000001a180e7210 */ /* 0x004fe20007f1e0ff */
[--C-:B------:R-:W-:Y:S01]  /*0f70*/  IMAD.MOV.U32 R12, RZ, RZ, R24.reuse ;  /* 0x000000ffff0c7224 */ /* 0x100fe200078e0018 */
[----:B------:R-:W-:Y:S05]  /*0f80*/  YIELD ;  /* 0x0000000000007946 */ /* 0x000fea0003800000 */
[----:B------:R-:W-:Y:S02]  /*0f90*/  IMAD.MOV.U32 R13, RZ, RZ, R25 ;  /* 0x000000ffff0d7224 */ /* 0x000fe400078e0019 */
[----:B------:R-:W-:Y:S02]  /*0fa0*/  IMAD.X R15, R25, 0x1, R27, P0 ;  /* 0x00000001190f7824 */ /* 0x000fe400000e061b */
[----:B------:R-:W-:-:S02]  /*0fb0*/  IMAD.MOV.U32 R33, RZ, RZ, R24 ;  /* 0x000000ffff217224 */ /* 0x000fc400078e0018 */
[----:B------:R-:W-:Y:S01]  /*0fc0*/  IMAD.MOV.U32 R28, RZ, RZ, R25 ;  /* 0x000000ffff1c7224 */ /* 0x000fe200078e0019 */
[----:B------:R-:W2:Y:S02]  /*0fd0*/  ATOMS.CAS.64 R12, [R31+0x40], R12, R14 ;  /* 0x0000400c1f0c738d */ /* 0x000ea4000000040e */
[----:B--2---:R-:W-:Y:S01]  /*0fe0*/  ISETP.NE.U32.AND P0, PT, R12, R24, PT ;  /* 0x000000180c00720c */ /* 0x004fe20003f05070 */
[----:B------:R-:W-:-:S03]  /*0ff0*/  IMAD.MOV.U32 R24, RZ, RZ, R12 ;  /* 0x000000ffff187224 */ /* 0x000fc600078e000c */
[----:B------:R-:W-:Y:S01]  /*1000*/  ISETP.NE.AND.EX P0, PT, R13, R25, PT, P0 ;  /* 0x000000190d00720c */ /* 0x000fe20003f05300 */
[----:B------:R-:W-:-:S12]  /*1010*/  IMAD.MOV.U32 R25, RZ, RZ, R13 ;  /* 0x000000ffff197224 */ /* 0x000fd800078e000d */
[----:B------:R-:W-:Y:S05]  /*1020*/  @P0 BRA `(.L_x_17) ;  /* 0xfffffffc00cc0947 */ /* 0x000fea000383ffff */
[----:B------:R-:W-:Y:S05]  /*1030*/  BSYNC B4 ;  /* 0x0000000000047941 */ /* 0x000fea0003800000 */
.L_x_16:
[CC--:B------:R-:W-:Y:S01]  /*1040*/  ISETP.LT.U32.AND P4, PT, R26.reuse, R33.reuse, PT ;  /* 0x000000211a00720c */ /* 0x0c0fe20003f81070 */
[----:B------:R-:W-:Y:S01]  /*1050*/  VIADD R29, R29, 0x1 ;  /* 0x000000011d1d7836 */ /* 0x000fe20000000000 */
        /* <DEDUP_REMOVED lines=14> */
[----:B------:R-:W-:Y:S05]  /*1140*/  @P0 BRA `(.L_x_18) ;  /* 0xfffffffc00080947 */ /* 0x000fea000383ffff */
.L_x_13:
[----:B------:R-:W-:Y:S05]  /*1150*/  BSYNC B3 ;  /* 0x0000000000037941 */ /* 0x000fea0003800000 */
.L_x_12:
[----:B---3--:R-:W-:Y:S01]  /*1160*/  DADD R20, -R20, R22 ;  /* 0x0000000014147229 */ /* 0x008fe20000000116 */
[----:B------:R-:W-:-:S07]  /*1170*/  VIADD R17, R17, 0xffffffff ;  /* 0xffffffff11117836 */ /* 0x000fce0000000000 */
[----:B0-----:R-:W-:-:S08]  /*1180*/  DMUL R22, R20, 4.50359962737049600000e+15 ;  /* 0x4330000014167828 */ /* 0x001fd00000000000 */
[----:B------:R-:W-:-:S14]  /*1190*/  DSETP.NEU.AND P0, PT, R22, RZ, PT ;  /* 0x000000ff1600722a */ /* 0x000fdc0003f0d000 */
[----:B------:R-:W-:Y:S05]  /*11a0*/  @P0 BRA `(.L_x_19) ;  /* 0xfffffff8005c0947 */ /* 0x000fea000383ffff */
.L_x_9:
[----:B------:R-:W-:Y:S05]  /*11b0*/  BSYNC B2 ;  /* 0x0000000000027941 */ /* 0x000fea0003800000 */
.L_x_8:
[----:B------:R-:W-:Y:S01]  /*11c0*/  DSETP.NEU.AND P0, PT, R18, RZ, PT ;  /* 0x000000ff1200722a */ /* 0x000fe20003f0d000 */
[----:B------:R-:W-:-:S13]  /*11d0*/  BSSY B2, `(.L_x_20) ;  /* 0x0000090000027945 */ /* 0x000fda0003800000 */
[----:B------:R-:W-:Y:S05]  /*11e0*/  @!P0 BRA `(.L_x_21) ;  /* 0x0000000800388947 */ /* 0x000fea0003800000 */
[----:B------:R-:W-:Y:S01]  /*11f0*/  DMUL R12, R18, 1.80143985094819840000e+16 ;  /* 0x43500000120c7828 */ /* 0x000fe20000000000 */
[----:B------:R-:W-:Y:S01]  /*1200*/  LOP3.LUT P1, R14, R19, 0x7ff00000, RZ, 0xc0, !PT ;  /* 0x7ff00000130e7812 */ /* 0x000fe2000782c0ff */
[----:B------:R-:W-:-:S08]  /*1210*/  IMAD.MOV.U32 R17, RZ, RZ, RZ ;  /* 0x000000ffff117224 */ /* 0x000fd000078e00ff */
[C---:B------:R-:W-:Y:S02]  /*1220*/  LOP3.LUT R15, R13.reuse, 0x7ff00000, RZ, 0xc0, !PT ;  /* 0x7ff000000d0f7812 */ /* 0x040fe400078ec0ff */
        /* <DEDUP_REMOVED lines=11> */
[----:B------:R-:W-:-:S04]  /*12e0*/  @!P0 LEA.HI.SX32 R12, R13, R12, 0xc ;  /* 0x0000000c0d0c8211 */ /* 0x000fc800078f62ff */
        /* <DEDUP_REMOVED lines=13> */
[----:B------:R-:W-:-:S07]  /*13c0*/  SEL R13, R14, 0x3ff00000, P0 ;  /* 0x3ff000000e0d7807 */ /* 0x000fce0000000000 */
[----:B------:R-:W-:-:S08]  /*13d0*/  DMUL R18, R12, R18 ;  /* 0x000000120c127228 */ /* 0x000fd00000000000 */
[----:B------:R-:W-:-:S08]  /*13e0*/  DMUL R18, R12, R18 ;  /* 0x000000120c127228 */ /* 0x000fd00000000000 */
[----:B------:R-:W-:-:S08]  /*13f0*/  DMUL R20, R12, R18 ;  /* 0x000000120c147228 */ /* 0x000fd00000000000 */
[----:B------:R-:W-:-:S14]  /*1400*/  DSETP.NEU.AND P0, PT, R20, RZ, PT ;  /* 0x000000ff1400722a */ /* 0x000fdc0003f0d000 */
[----:B------:R-:W-:Y:S05]  /*1410*/  @!P0 BRA `(.L_x_21) ;  /* 0x0000000400ac8947 */ /* 0x000fea0003800000 */
[----:B------:R-:W-:-:S07]  /*1420*/  VIADD R17, R17, 0x14 ;  /* 0x0000001411117836 */ /* 0x000fce0000000000 */
.L_x_31:
[----:B-1----:R-:W-:Y:S01]  /*1430*/  IMAD R27, R17, 0x40, R0 ;  /* 0x00000040111b7824 */ /* 0x002fe200078e0200 */
[----:B------:R0:W2:Y:S01]  /*1440*/  F2I.S64.F64 R22, R20 ;  /* 0x0000001400167311 */ /* 0x0000a20000301900 */
[----:B------:R-:W-:Y:S03]  /*1450*/  BSSY B3, `(.L_x_22) ;  /* 0x0000010000037945 */ /* 0x000fe60003800000 */
[----:B------:R0:W3:Y:S04]  /*1460*/  LDS.64 R24, [R27] ;  /* 0x000000001b187984 */ /* 0x0000e80000000a00 */
[----:B------:R0:W4:Y:S02]  /*1470*/  FRND.F64 R18, R20 ;  /* 0x0000001400127313 */ /* 0x0001240000301800 */
.L_x_23:
[----:B--23--:R-:W-:Y:S01]  /*1480*/  IADD3 R14, P0, PT, R24, R22, RZ ;  /* 0x00000016180e7210 */ /* 0x00cfe20007f1e0ff */
[--C-:B------:R-:W-:Y:S01]  /*1490*/  IMAD.MOV.U32 R12, RZ, RZ, R24.reuse ;  /* 0x000000ffff0c7224 */ /* 0x100fe200078e0018 */
[----:B------:R-:W-:Y:S05]  /*14a0*/  YIELD ;  /* 0x0000000000007946 */ /* 0x000fea0003800000 */
[----:B------:R-:W-:Y:S02]  /*14b0*/  IMAD.MOV.U32 R13, RZ, RZ, R25 ;  /* 0x000000ffff0d7224 */ /* 0x000fe400078e0019 */
[----:B------:R-:W-:Y:S02]  /*14c0*/  IMAD.X R15, R25, 0x1, R23, P0 ;  /* 0x00000001190f7824 */ /* 0x000fe400000e0617 */
[----:B-1----:R-:W-:-:S02]  /*14d0*/  IMAD.MOV.U32 R31, RZ, RZ, R24 ;  /* 0x000000ffff1f7224 */ /* 0x002fc400078e0018 */
        /* <DEDUP_REMOVED lines=8> */
.L_x_22:
[----:B------:R-:W-:Y:S01]  /*1560*/  IMAD.MOV.U32 R24, RZ, RZ, R26 ;  /* 0x000000ffff187224 */ /* 0x000fe200078e001a */
[-C--:B------:R-:W-:Y:S01]  /*1570*/  ISETP.LT.U32.AND P4, PT, R22, R31.reuse, PT ;  /* 0x0000001f1600720c */ /* 0x080fe20003f81070 */
[----:B------:R-:W-:Y:S01]  /*1580*/  BSSY B3, `(.L_x_24) ;  /* 0x000004f000037945 */ /* 0x000fe20003800000 */
[----:B------:R-:W-:Y:S02]  /*1590*/  ISETP.GT.U32.AND P1, PT, R14, RZ, PT ;  /* 0x000000ff0e00720c */ /* 0x000fe40003f24070 */
[CC--:B------:R-:W-:Y:S02]  /*15a0*/  LOP3.LUT R12, R23.reuse, R24.reuse, RZ, 0xc0, !PT ;  /* 0x00000018170c7212 */ /* 0x0c0fe400078ec0ff */
[----:B------:R-:W-:Y:S02]  /*15b0*/  ISETP.LT.AND.EX P4, PT, R23, R24, PT, P4 ;  /* 0x000000181700720c */ /* 0x000fe40003f81340 */
[----:B------:R-:W-:Y:S02]  /*15c0*/  SHF.R.U32.HI R12, RZ, 0x1f, R12 ;  /* 0x0000001fff0c7819 */ /* 0x000fe4000001160c */
[----:B------:R-:W-:-:S02]  /*15d0*/  SEL R13, R22, R31, P4 ;  /* 0x0000001f160d7207 */ /* 0x000fc40002000000 */
        /* <DEDUP_REMOVED lines=10> */
[----:B------:R-:W-:-:S07]  /*1680*/  IMAD.MOV.U32 R25, RZ, RZ, R17 ;  /* 0x000000ffff197224 */ /* 0x000fce00078e0011 */
.L_x_30:
        /* <DEDUP_REMOVED lines=8> */
.L_x_27:
        /* <DEDUP_REMOVED lines=12> */
.L_x_26:
        /* <DEDUP_REMOVED lines=11> */
.L_x_29:
        /* <DEDUP_REMOVED lines=14> */
.L_x_28:
        /* <DEDUP_REMOVED lines=17> */
.L_x_25:
[----:B------:R-:W-:Y:S05]  /*1a70*/  BSYNC B3 ;  /* 0x0000000000037941 */ /* 0x000fea0003800000 */
.L_x_24:
[----:B----4-:R-:W-:Y:S01]  /*1a80*/  DADD R18, -R18, R20 ;  /* 0x0000000012127229 */ /* 0x010fe20000000114 */
[----:B------:R-:W-:-:S07]  /*1a90*/  VIADD R17, R17, 0xffffffff ;  /* 0xffffffff11117836 */ /* 0x000fce0000000000 */
[----:B0-----:R-:W-:-:S08]  /*1aa0*/  DMUL R20, R18, 4.50359962737049600000e+15 ;  /* 0x4330000012147828 */ /* 0x001fd00000000000 */
[----:B------:R-:W-:-:S14]  /*1ab0*/  DSETP.NEU.AND P0, PT, R20, RZ, PT ;  /* 0x000000ff1400722a */ /* 0x000fdc0003f0d000 */
[----:B------:R-:W-:Y:S05]  /*1ac0*/  @P0 BRA `(.L_x_31) ;  /* 0xfffffff800580947 */ /* 0x000fea000383ffff */
.L_x_21:
[----:B------:R-:W-:Y:S05]  /*1ad0*/  BSYNC B2 ;  /* 0x0000000000027941 */ /* 0x000fea0003800000 */
.L_x_20:
        /* <DEDUP_REMOVED lines=40> */
.L_x_43:
[----:B-1----:R-:W-:Y:S01]  /*1d60*/  IMAD R25, R17, 0x40, R0 ;  /* 0x0000004011197824 */ /* 0x002fe200078e0200 */
[----:B------:R0:W2:Y:S01]  /*1d70*/  F2I.S64.F64 R22, R18 ;  /* 0x0000001200167311 */ /* 0x0000a20000301900 */
[----:B------:R-:W-:Y:S03]  /*1d80*/  BSSY B3, `(.L_x_34) ;  /* 0x0000010000037945 */ /* 0x000fe60003800000 */
[----:B------:R0:W3:Y:S04]  /*1d90*/  LDS.64 R20, [R25] ;  /* 0x0000000019147984 */ /* 0x0000e80000000a00 */
[----:B------:R0:W4:Y:S02]  /*1da0*/  FRND.F64 R2, R18 ;  /* 0x0000001200027313 */ /* 0x0001240000301800 */
.L_x_35:
[----:B--23--:R-:W-:Y:S01]  /*1db0*/  IADD3 R14, P0, PT, R20, R22, RZ ;  /* 0x00000016140e7210 */ /* 0x00cfe20007f1e0ff */
[--C-:B------:R-:W-:Y:S01]  /*1dc0*/  IMAD.MOV.U32 R12, RZ, RZ, R20.reuse ;  /* 0x000000ffff0c7224 */ /* 0x100fe200078e0014 */
[----:B------:R-:W-:Y:S05]  /*1dd0*/  YIELD ;  /* 0x0000000000007946 */ /* 0x000fea0003800000 */
[----:B------:R-:W-:Y:S02]  /*1de0*/  IMAD.MOV.U32 R13, RZ, RZ, R21 ;  /* 0x000000ffff0d7224 */ /* 0x000fe400078e0015 */
[----:B------:R-:W-:Y:S02]  /*1df0*/  IMAD.X R15, R21, 0x1, R23, P0 ;  /* 0x00000001150f7824 */ /* 0x000fe400000e0617 */
[----:B------:R-:W-:-:S02]  /*1e00*/  IMAD.MOV.U32 R29, RZ, RZ, R20 ;  /* 0x000000ffff1d7224 */ /* 0x000fc400078e0014 */
[----:B------:R-:W-:Y:S01]  /*1e10*/  IMAD.MOV.U32 R24, RZ, RZ, R21 ;  /* 0x000000ffff187224 */ /* 0x000fe200078e0015 */
[----:B------:R-:W2:Y:S02]  /*1e20*/  ATOMS.CAS.64 R12, [R25], R12, R14 ;  /* 0x0000000c190c738d */ /* 0x000ea4000000040e */
[----:B--2---:R-:W-:Y:S01]  /*1e30*/  ISETP.NE.U32.AND P0, PT, R12, R20, PT ;  /* 0x000000140c00720c */ /* 0x004fe20003f05070 */
[----:B------:R-:W-:-:S03]  /*1e40*/  IMAD.MOV.U32 R20, RZ, RZ, R12 ;  /* 0x000000ffff147224 */ /* 0x000fc600078e000c */
[----:B------:R-:W-:Y:S01]  /*1e50*/  ISETP.NE.AND.EX P0, PT, R13, R21, PT, P0 ;  /* 0x000000150d00720c */ /* 0x000fe20003f05300 */
[----:B------:R-:W-:-:S12]  /*1e60*/  IMAD.MOV.U32 R21, RZ, RZ, R13 ;  /* 0x000000ffff157224 */ /* 0x000fd800078e000d */
[----:B------:R-:W-:Y:S05]  /*1e70*/  @P0 BRA `(.L_x_35) ;  /* 0xfffffffc00cc0947 */ /* 0x000fea000383ffff */
[----:B------:R-:W-:Y:S05]  /*1e80*/  BSYNC B3 ;  /* 0x0000000000037941 */ /* 0x000fea0003800000 */
.L_x_34:
        /* <DEDUP_REMOVED lines=17> */
[----:B-1----:R-:W-:-:S07]  /*1fa0*/  IMAD.MOV.U32 R27, RZ, RZ, R17 ;  /* 0x000000ffff1b7224 */ /* 0x002fce00078e0011 */
.L_x_42:
        /* <DEDUP_REMOVED lines=8> */
.L_x_39:
        /* <DEDUP_REMOVED lines=12> */
.L_x_38:
        /* <DEDUP_REMOVED lines=11> */
.L_x_41:
        /* <DEDUP_REMOVED lines=14> */
.L_x_40:
        /* <DEDUP_REMOVED lines=17> */
.L_x_37:
[----:B------:R-:W-:Y:S05]  /*2390*/  BSYNC B3 ;  /* 0x0000000000037941 */ /* 0x000fea0003800000 */
.L_x_36:
[----:B----4-:R-:W-:Y:S01]  /*23a0*/  DADD R2, -R2, R18 ;  /* 0x0000000002027229 */ /* 0x010fe20000000112 */
[----:B------:R-:W-:-:S07]  /*23b0*/  VIADD R17, R17, 0xffffffff ;  /* 0xffffffff11117836 */ /* 0x000fce0000000000 */
[----:B0-----:R-:W-:-:S08]  /*23c0*/  DMUL R18, R2, 4.50359962737049600000e+15 ;  /* 0x4330000002127828 */ /* 0x001fd00000000000 */
[----:B------:R-:W-:-:S14]  /*23d0*/  DSETP.NEU.AND P0, PT, R18, RZ, PT ;  /* 0x000000ff1200722a */ /* 0x000fdc0003f0d000 */
[----:B------:R-:W-:Y:S05]  /*23e0*/  @P0 BRA `(.L_x_43) ;  /* 0xfffffff8005c0947 */ /* 0x000fea000383ffff */
.L_x_33:
[----:B------:R-:W-:Y:S05]  /*23f0*/  BSYNC B2 ;  /* 0x0000000000027941 */ /* 0x000fea0003800000 */
.L_x_32:
        /* <DEDUP_REMOVED lines=39> */
.L_x_55:
[----:B------:R-:W-:Y:S01]  /*2670*/  IMAD R23, R17, 0x40, R0 ;  /* 0x0000004011177824 */ /* 0x000fe200078e0200 */
[----:B------:R0:W2:Y:S01]  /*2680*/  F2I.S64.F64 R18, R4 ;  /* 0x0000000400127311 */ /* 0x0000a20000301900 */
[----:B------:R-:W-:Y:S03]  /*2690*/  BSSY B3, `(.L_x_46) ;  /* 0x0000010000037945 */ /* 0x000fe60003800000 */
[----:B-1----:R0:W3:Y:S04]  /*26a0*/  LDS.64 R20, [R23] ;  /* 0x0000000017147984 */ /* 0x0020e80000000a00 */
[----:B------:R0:W4:Y:S02]  /*26b0*/  FRND.F64 R2, R4 ;  /* 0x0000000400027313 */ /* 0x0001240000301800 */
.L_x_47:
        /* <DEDUP_REMOVED lines=14> */
.L_x_46:
        /* <DEDUP_REMOVED lines=19> */
.L_x_54:
        /* <DEDUP_REMOVED lines=8> */
.L_x_51:
        /* <DEDUP_REMOVED lines=12> */
.L_x_50:
        /* <DEDUP_REMOVED lines=11> */
.L_x_53:
        /* <DEDUP_REMOVED lines=14> */
.L_x_52:
        /* <DEDUP_REMOVED lines=17> */
.L_x_49:
[----:B------:R-:W-:Y:S05]  /*2cb0*/  BSYNC B3 ;  /* 0x0000000000037941 */ /* 0x000fea0003800000 */
.L_x_48:
[----:B----4-:R-:W-:Y:S01]  /*2cc0*/  DADD R2, -R2, R4 ;  /* 0x0000000002027229 */ /* 0x010fe20000000104 */
[----:B------:R-:W-:-:S07]  /*2cd0*/  VIADD R17, R17, 0xffffffff ;  /* 0xffffffff11117836 */ /* 0x000fce0000000000 */
[----:B0-----:R-:W-:-:S08]  /*2ce0*/  DMUL R4, R2, 4.50359962737049600000e+15 ;  /* 0x4330000002047828 */ /* 0x001fd00000000000 */
[----:B------:R-:W-:-:S14]  /*2cf0*/  DSETP.NEU.AND P0, PT, R4, RZ, PT ;  /* 0x000000ff0400722a */ /* 0x000fdc0003f0d000 */
[----:B------:R-:W-:Y:S05]  /*2d00*/  @P0 BRA `(.L_x_55) ;  /* 0xfffffff800580947 */ /* 0x000fea000383ffff */
.L_x_45:
[----:B------:R-:W-:Y:S05]  /*2d10*/  BSYNC B2 ;  /* 0x0000000000027941 */ /* 0x000fea0003800000 */
.L_x_44:
[----:B------:R-:W-:Y:S01]  /*2d20*/  DSETP.NEU.AND P0, PT, R6, RZ, PT ;  /* 0x000000ff0600722a */ /* 0x000fe20003f0d000 */
[----:B-1----:R-:W-:Y:S02]  /*2d30*/  CS2R R20, SRZ ;  /* 0x0000000000147805 */ /* 0x002fe4000001ff00 */
[----:B------:R-:W-:Y:S02]  /*2d40*/  CS2R R4, SRZ ;  /* 0x0000000000047805 */ /* 0x000fe4000001ff00 */
[----:B------:R-:W-:Y:S02]  /*2d50*/  CS2R R2, SRZ ;  /* 0x0000000000027805 */ /* 0x000fe4000001ff00 */
[----:B------:R-:W-:-:S07]  /*2d60*/  CS2R R18, SRZ ;  /* 0x0000000000127805 */ /* 0x000fce000001ff00 */
[----:B------:R-:W-:Y:S05]  /*2d70*/  @!P0 BRA `(.L_x_7) ;  /* 0x0000000800608947 */ /* 0x000fea0003800000 */
[----:B------:R-:W-:Y:S01]  /*2d80*/  DMUL R2, R6, 1.80143985094819840000e+16 ;  /* 0x4350000006027828 */ /* 0x000fe20000000000 */
[----:B------:R-:W-:Y:S01]  /*2d90*/  LOP3.LUT P1, R4, R7, 0x7ff00000, RZ, 0xc0, !PT ;  /* 0x7ff0000007047812 */ /* 0x000fe2000782c0ff */
[----:B------:R-:W-:Y:S01]  /*2da0*/  IMAD.MOV.U32 R15, RZ, RZ, RZ ;  /* 0x000000ffff0f7224 */ /* 0x000fe200078e00ff */
[----:B------:R-:W-:-:S07]  /*2db0*/  CS2R R18, SRZ ;  /* 0x0000000000127805 */ /* 0x000fce000001ff00 */
        /* <DEDUP_REMOVED lines=17> */
[----:B------:R-:W-:-:S03]  /*2ed0*/  IABS R3, R4 ;  /* 0x0000000400037213 */ /* 0x000fc60000000000 */
[----:B------:R-:W-:Y:S01]  /*2ee0*/  IMAD.SHL.U32 R12, R2, 0x40000, RZ ;  /* 0x00040000020c7824 */ /* 0x000fe200078e00ff */
[----:B------:R-:W-:Y:S02]  /*2ef0*/  ISETP.GE.U32.AND P0, PT, R3, 0xd9, PT ;  /* 0x000000d90300780c */ /* 0x000fe40003f06070 */
[----:B------:R-:W-:-:S05]  /*2f00*/  SHF.R.U32.HI R3, RZ, 0x2, R2 ;  /* 0x00000002ff037819 */ /* 0x000fca0000011602 */
[----:B------:R-:W-:Y:S02]  /*2f10*/  IMAD R3, R3, 0xffd, R2 ;  /* 0x00000ffd03037824 */ /* 0x000fe400078e0202 */
[----:B------:R-:W-:-:S04]  /*2f20*/  IMAD.MOV.U32 R2, RZ, RZ, RZ ;  /* 0x000000ffff027224 */ /* 0x000fc800078e00ff */
[----:B------:R-:W-:-:S04]  /*2f30*/  @!P0 VIADD R3, R4, 0x3ff ;  /* 0x000003ff04038836 */ /* 0x000fc80000000000 */
[----:B------:R-:W-:-:S06]  /*2f40*/  IMAD.SHL.U32 R3, R3, 0x100000, RZ ;  /* 0x0010000003037824 */ /* 0x000fcc00078e00ff */
[----:B------:R-:W-:Y:S01]  /*2f50*/  DMUL R4, R2, R6 ;  /* 0x0000000602047228 */ /* 0x000fe20000000000 */
[----:B------:R-:W-:-:S07]  /*2f60*/  SEL R3, R12, 0x3ff00000, P0 ;  /* 0x3ff000000c037807 */ /* 0x000fce0000000000 */
[----:B------:R-:W-:-:S08]  /*2f70*/  DMUL R4, R2, R4 ;  /* 0x0000000402047228 */ /* 0x000fd00000000000 */
[----:B------:R-:W-:-:S08]  /*2f80*/  DMUL R4, R2, R4 ;  /* 0x0000000402047228 */ /* 0x000fd00000000000 */
[----:B------:R-:W-:Y:S01]  /*2f90*/  DMUL R12, R2, R4 ;  /* 0x00000004020c7228 */ /* 0x000fe20000000000 */
[----:B------:R-:W-:Y:S02]  /*2fa0*/  CS2R R4, SRZ ;  /* 0x0000000000047805 */ /* 0x000fe4000001ff00 */
[----:B------:R-:W-:-:S05]  /*2fb0*/  CS2R R2, SRZ ;  /* 0x0000000000027805 */ /* 0x000fca000001ff00 */
[----:B------:R-:W-:-:S14]  /*2fc0*/  DSETP.NEU.AND P0, PT, R12, RZ, PT ;  /* 0x000000ff0c00722a */ /* 0x000fdc0003f0d000 */
[----:B------:R-:W-:Y:S05]  /*2fd0*/  @!P0 BRA `(.L_x_7) ;  /* 0x0000000400c88947 */ /* 0x000fea0003800000 */
[----:B------:R-:W-:Y:S01]  /*2fe0*/  BSSY B2, `(.L_x_56) ;  /* 0x000006e000027945 */ /* 0x000fe20003800000 */
[----:B------:R-:W-:-:S07]  /*2ff0*/  VIADD R15, R15, 0x14 ;  /* 0x000000140f0f7836 */ /* 0x000fce0000000000 */
.L_x_66:
[----:B------:R-:W-:Y:S01]  /*3000*/  IMAD R23, R15, 0x40, R0 ;  /* 0x000000400f177824 */ /* 0x000fe200078e0200 */
[----:B0-----:R-:W0:Y:S01]  /*3010*/  F2I.S64.F64 R4, R12 ;  /* 0x0000000c00047311 */ /* 0x001e220000301900 */
[----:B------:R-:W-:Y:S03]  /*3020*/  BSSY B3, `(.L_x_57) ;  /* 0x0000012000037945 */ /* 0x000fe60003800000 */
[----:B------:R1:W2:Y:S04]  /*3030*/  LDS.64 R18, [R23] ;  /* 0x0000000017127984 */ /* 0x0002a80000000a00 */
[----:B------:R1:W3:Y:S01]  /*3040*/  FRND.F64 R2, R12 ;  /* 0x0000000c00027313 */ /* 0x0002e20000301800 */
[----:B0-----:R-:W-:-:S02]  /*3050*/  IMAD.MOV.U32 R14, RZ, RZ, R4 ;  /* 0x000000ffff0e7224 */ /* 0x001fc400078e0004 */
[----:B------:R-:W-:-:S07]  /*3060*/  IMAD.MOV.U32 R17, RZ, RZ, R5 ;  /* 0x000000ffff117224 */ /* 0x000fce00078e0005 */
.L_x_58:
[----:B--2---:R-:W-:Y:S01]  /*3070*/  IADD3 R6, P0, PT, R18, R14, RZ ;  /* 0x0000000e12067210 */ /* 0x004fe20007f1e0ff */
[--C-:B------:R-:W-:Y:S01]  /*3080*/  IMAD.MOV.U32 R4, RZ, RZ, R18.reuse ;  /* 0x000000ffff047224 */ /* 0x100fe200078e0012 */
[----:B------:R-:W-:Y:S05]  /*3090*/  YIELD ;  /* 0x0000000000007946 */ /* 0x000fea0003800000 */
[----:B------:R-:W-:Y:S02]  /*30a0*/  IMAD.MOV.U32 R5, RZ, RZ, R19 ;  /* 0x000000ffff057224 */ /* 0x000fe400078e0013 */
[----:B------:R-:W-:Y:S02]  /*30b0*/  IMAD.X R7, R19, 0x1, R17, P0 ;  /* 0x0000000113077824 */ /* 0x000fe400000e0611 */
[----:B------:R-:W-:-:S02]  /*30c0*/  IMAD.MOV.U32 R27, RZ, RZ, R18 ;  /* 0x000000ffff1b7224 */ /* 0x000fc400078e0012 */
[----:B------:R-:W-:Y:S01]  /*30d0*/  IMAD.MOV.U32 R22, RZ, RZ, R19 ;  /* 0x000000ffff167224 */ /* 0x000fe200078e0013 */
[----:B------:R-:W0:Y:S02]  /*30e0*/  ATOMS.CAS.64 R4, [R23], R4, R6 ;  /* 0x000000041704738d */ /* 0x000e240000000406 */
[----:B0-----:R-:W-:Y:S01]  /*30f0*/  ISETP.NE.U32.AND P0, PT, R4, R18, PT ;  /* 0x000000120400720c */ /* 0x001fe20003f05070 */
[----:B------:R-:W-:-:S03]  /*3100*/  IMAD.MOV.U32 R18, RZ, RZ, R4 ;  /* 0x000000ffff127224 */ /* 0x000fc600078e0004 */
[----:B------:R-:W-:Y:S01]  /*3110*/  ISETP.NE.AND.EX P0, PT, R5, R19, PT, P0 ;  /* 0x000000130500720c */ /* 0x000fe20003f05300 */
[----:B------:R-:W-:-:S12]  /*3120*/  IMAD.MOV.U32 R19, RZ, RZ, R5 ;  /* 0x000000ffff137224 */ /* 0x000fd800078e0005 */
[----:B------:R-:W-:Y:S05]  /*3130*/  @P0 BRA `(.L_x_58) ;  /* 0xfffffffc00cc0947 */ /* 0x000fea000383ffff */
[----:B------:R-:W-:Y:S05]  /*3140*/  BSYNC B3 ;  /* 0x0000000000037941 */ /* 0x000fea0003800000 */
.L_x_57:
        /* <DEDUP_REMOVED lines=19> */
.L_x_65:
        /* <DEDUP_REMOVED lines=8> */
.L_x_62:
        /* <DEDUP_REMOVED lines=12> */
.L_x_61:
        /* <DEDUP_REMOVED lines=11> */
.L_x_64:
        /* <DEDUP_REMOVED lines=14> */
.L_x_63:
        /* <DEDUP_REMOVED lines=17> */
.L_x_60:
[----:B------:R-:W-:Y:S05]  /*3660*/  BSYNC B3 ;  /* 0x0000000000037941 */ /* 0x000fea0003800000 */
.L_x_59:
[----:B---3--:R-:W-:Y:S01]  /*3670*/  DADD R2, -R2, R12 ;  /* 0x0000000002027229 */ /* 0x008fe2000000010c */
[----:B------:R-:W-:-:S07]  /*3680*/  VIADD R15, R15, 0xffffffff ;  /* 0xffffffff0f0f7836 */ /* 0x000fce0000000000 */
[----:B-1----:R-:W-:-:S08]  /*3690*/  DMUL R12, R2, 4.50359962737049600000e+15 ;  /* 0x43300000020c7828 */ /* 0x002fd00000000000 */
[----:B------:R-:W-:-:S14]  /*36a0*/  DSETP.NEU.AND P0, PT, R12, RZ, PT ;  /* 0x000000ff0c00722a */ /* 0x000fdc0003f0d000 */
[----:B------:R-:W-:Y:S05]  /*36b0*/  @P0 BRA `(.L_x_66) ;  /* 0xfffffff800500947 */ /* 0x000fea000383ffff */
[----:B------:R-:W-:Y:S05]  /*36c0*/  BSYNC B2 ;  /* 0x0000000000027941 */ /* 0x000fea0003800000 */
.L_x_56:
[----:B------:R-:W-:Y:S02]  /*36d0*/  CS2R R4, SRZ ;  /* 0x0000000000047805 */ /* 0x000fe4000001ff00 */
[----:B------:R-:W-:Y:S02]  /*36e0*/  CS2R R2, SRZ ;  /* 0x0000000000027805 */ /* 0x000fe4000001ff00 */
[----:B0-----:R-:W-:-:S07]  /*36f0*/  CS2R R18, SRZ ;  /* 0x0000000000127805 */ /* 0x001fce000001ff00 */
.L_x_7:
[----:B------:R-:W-:Y:S05]  /*3700*/  BSYNC B1 ;  /* 0x0000000000017941 */ /* 0x000fea0003800000 */
.L_x_6:
[----:B------:R-:W-:Y:S01]  /*3710*/  DSETP.NEU.AND P0, PT, R8, RZ, PT ;  /* 0x000000ff0800722a */ /* 0x000fe20003f0d000 */
[----:B------:R-:W-:-:S13]  /*3720*/  BSSY.RECONVERGENT B1, `(.L_x_67) ;  /* 0x0000023000017945 */ /* 0x000fda0003800200 */
        /* <DEDUP_REMOVED lines=34> */
.L_x_68:
[----:B------:R-:W-:Y:S05]  /*3950*/  BSYNC.RECONVERGENT B1 ;  /* 0x0000000000017941 */ /* 0x000fea0003800200 */
.L_x_67:
[----:B------:R-:W-:Y:S01]  /*3960*/  DSETP.NEU.AND P0, PT, R8, RZ, PT ;  /* 0x000000ff0800722a */ /* 0x000fe20003f0d000 */
[----:B------:R-:W-:Y:S01]  /*3970*/  BSSY B1, `(.L_x_69) ;  /* 0x00002eb000017945 */ /* 0x000fe20003800000 */
[----:B------:R-:W-:Y:S02]  /*3980*/  IMAD.MOV.U32 R6, RZ, RZ, R20 ;  /* 0x000000ffff067224 */ /* 0x000fe400078e0014 */
[----:B------:R-:W-:-:S10]  /*3990*/  IMAD.MOV.U32 R7, RZ, RZ, R21 ;  /* 0x000000ffff077224 */ /* 0x000fd400078e0015 */
[----:B------:R-:W-:Y:S05]  /*39a0*/  @!P0 BRA `(.L_x_70) ;  /* 0x0000002c009c8947 */ /* 0x000fea0003800000 */
[----:B------:R-:W-:Y:S01]  /*39b0*/  DMUL R6, R8, 1.80143985094819840000e+16 ;  /* 0x4350000008067828 */ /* 0x000fe20000000000 */
[----:B------:R-:W-:Y:S01]  /*39c0*/  LOP3.LUT P1, R12, R9, 0x7ff00000, RZ, 0xc0, !PT ;  /* 0x7ff00000090c7812 */ /* 0x000fe2000782c0ff */
[----:B------:R-:W-:Y:S01]  /*39d0*/  IMAD.MOV.U32 R17, RZ, RZ, RZ ;  /* 0x000000ffff117224 */ /* 0x000fe200078e00ff */
[----:B------:R-:W-:Y:S07]  /*39e0*/  BSSY B2, `(.L_x_71) ;  /* 0x000008c000027945 */ /* 0x000fee0003800000 */
        /* <DEDUP_REMOVED lines=33> */
.L_x_82:
[----:B-1----:R-:W-:Y:S01]  /*3c00*/  IMAD R27, R17, 0x40, R0 ;  /* 0x00000040111b7824 */ /* 0x002fe200078e0200 */
[----:B------:R0:W1:Y:S01]  /*3c10*/  F2I.S64.F64 R22, R8 ;  /* 0x0000000800167311 */ /* 0x0000620000301900 */
[----:B------:R-:W-:Y:S03]  /*3c20*/  BSSY B3, `(.L_x_73) ;  /* 0x0000010000037945 */ /* 0x000fe60003800000 */
[----:B------:R0:W2:Y:S04]  /*3c30*/  LDS.64 R24, [R27] ;  /* 0x000000001b187984 */ /* 0x0000a80000000a00 */
[----:B------:R0:W3:Y:S02]  /*3c40*/  FRND.F64 R6, R8 ;  /* 0x0000000800067313 */ /* 0x0000e40000301800 */
.L_x_74:
        /* <DEDUP_REMOVED lines=14> */
.L_x_73:
        /* <DEDUP_REMOVED lines=19> */
.L_x_81:
        /* <DEDUP_REMOVED lines=8> */
.L_x_78:
        /* <DEDUP_REMOVED lines=12> */
.L_x_77:
        /* <DEDUP_REMOVED lines=11> */
.L_x_80:
        /* <DEDUP_REMOVED lines=14> */
.L_x_79:
        /* <DEDUP_REMOVED lines=17> */
.L_x_76:
[----:B------:R-:W-:Y:S05]  /*4240*/  BSYNC B3 ;  /* 0x0000000000037941 */ /* 0x000fea0003800000 */
.L_x_75:
[----:B---3--:R-:W-:Y:S01]  /*4250*/  DADD R6, -R6, R8 ;  /* 0x0000000006067229 */ /* 0x008fe20000000108 */
[----:B------:R-:W-:-:S07]  /*4260*/  VIADD R17, R17, 0xffffffff ;  /* 0xffffffff11117836 */ /* 0x000fce0000000000 */
[----:B0-----:R-:W-:-:S08]  /*4270*/  DMUL R8, R6, 4.50359962737049600000e+15 ;  /* 0x4330000006087828 */ /* 0x001fd00000000000 */
[----:B------:R-:W-:-:S14]  /*4280*/  DSETP.NEU.AND P0, PT, R8, RZ, PT ;  /* 0x000000ff0800722a */ /* 0x000fdc0003f0d000 */
[----:B------:R-:W-:Y:S05]  /*4290*/  @P0 BRA `(.L_x_82) ;  /* 0xfffffff800580947 */ /* 0x000fea000383ffff */
.L_x_72:
[----:B------:R-:W-:Y:S05]  /*42a0*/  BSYNC B2 ;  /* 0x0000000000027941 */ /* 0x000fea0003800000 */
.L_x_71:
        /* <DEDUP_REMOVED lines=39> */
.L_x_94:
[----:B-1----:R-:W-:Y:S01]  /*4520*/  IMAD R25, R17, 0x40, R0 ;  /* 0x0000004011197824 */ /* 0x002fe200078e0200 */
[----:B------:R0:W2:Y:S01]  /*4530*/  F2I.S64.F64 R22, R8 ;  /* 0x0000000800167311 */ /* 0x0000a20000301900 */
[----:B------:R-:W-:Y:S03]  /*4540*/  BSSY B3, `(.L_x_85) ;  /* 0x0000010000037945 */ /* 0x000fe60003800000 */
[----:B------:R0:W3:Y:S04]  /*4550*/  LDS.64 R18, [R25] ;  /* 0x0000000019127984 */ /* 0x0000e80000000a00 */
[----:B------:R0:W4:Y:S02]  /*4560*/  FRND.F64 R6, R8 ;  /* 0x0000000800067313 */ /* 0x0001240000301800 */
.L_x_86:
        /* <DEDUP_REMOVED lines=14> */
.L_x_85:
        /* <DEDUP_REMOVED lines=18> */
.L_x_93:
        /* <DEDUP_REMOVED lines=8> */
.L_x_90:
        /* <DEDUP_REMOVED lines=12> */
.L_x_89:
        /* <DEDUP_REMOVED lines=11> */
.L_x_92:
        /* <DEDUP_REMOVED lines=14> */
.L_x_91:
        /* <DEDUP_REMOVED lines=17> */
.L_x_88:
[----:B------:R-:W-:Y:S05]  /*4b50*/  BSYNC B3 ;  /* 0x0000000000037941 */ /* 0x000fea0003800000 */
.L_x_87:
[----:B----4-:R-:W-:Y:S01]  /*4b60*/  DADD R6, -R6, R8 ;  /* 0x0000000006067229 */ /* 0x010fe20000000108 */
[----:B------:R-:W-:-:S07]  /*4b70*/  VIADD R17, R17, 0xffffffff ;  /* 0xffffffff11117836 */ /* 0x000fce0000000000 */
[----:B0-----:R-:W-:-:S08]  /*4b80*/  DMUL R8, R6, 4.50359962737049600000e+15 ;  /* 0x4330000006087828 */ /* 0x001fd00000000000 */
[----:B------:R-:W-:-:S14]  /*4b90*/  DSETP.NEU.AND P0, PT, R8, RZ, PT ;  /* 0x000000ff0800722a */ /* 0x000fdc0003f0d000 */
[----:B------:R-:W-:Y:S05]  /*4ba0*/  @P0 BRA `(.L_x_94) ;  /* 0xfffffff8005c0947 */ /* 0x000fea000383ffff */
.L_x_84:
[----:B------:R-:W-:Y:S05]  /*4bb0*/  BSYNC B2 ;  /* 0x0000000000027941 */ /* 0x000fea0003800000 */
.L_x_83:
[----:B------:R-:W-:Y:S01]  /*4bc0*/  DSETP.NEU.AND P0, PT, R2, RZ, PT ;  /* 0x000000ff0200722a */ /* 0x000fe20003f0d000 */
[----:B------:R-:W-:-:S13]  /*4bd0*/  BSSY B2, `(.L_x_95) ;  /* 0x0000093000027945 */ /* 0x000fda0003800000 */
[----:B------:R-:W-:Y:S05]  /*4be0*/  @!P0 BRA `(.L_x_96) ;  /* 0x0000000800448947 */ /* 0x000fea0003800000 */
[----:B------:R-:W-:Y:S01]  /*4bf0*/  DMUL R6, R2, 1.80143985094819840000e+16 ;  /* 0x4350000002067828 */ /* 0x000fe20000000000 */
[----:B------:R-:W-:-:S09]  /*4c00*/  LOP3.LUT P1, R8, R3, 0x7ff00000, RZ, 0xc0, !PT ;  /* 0x7ff0000003087812 */ /* 0x000fd2000782c0ff */
[C---:B------:R-:W-:Y:S02]  /*4c10*/  LOP3.LUT R9, R7.reuse, 0x7ff00000, RZ, 0xc0, !PT ;  /* 0x7ff0000007097812 */ /* 0x040fe400078ec0ff */
[----:B------:R-:W-:Y:S02]  /*4c20*/  FSEL R6, R6, R2, !P1 ;  /* 0x0000000206067208 */ /* 0x000fe40004800000 */
[----:B------:R-:W-:Y:S01]  /*4c30*/  FSEL R7, R7, R3, !P1 ;  /* 0x0000000307077208 */ /* 0x000fe20004800000 */
[----:B------:R-:W-:Y:S02]  /*4c40*/  @!P1 VIADD R8, R9, 0xfca00000 ;  /* 0xfca0000009089836 */ /* 0x000fe40000000000 */
[----:B------:R-:W-:-:S03]  /*4c50*/  IMAD.MOV.U32 R9, RZ, RZ, RZ ;  /* 0x000000ffff097224 */ /* 0x000fc600078e00ff */
        /* <DEDUP_REMOVED lines=30> */
.L_x_106:
[----:B------:R-:W-:Y:S01]  /*4e40*/  IMAD R23, R9, 0x40, R0 ;  /* 0x0000004009177824 */ /* 0x000fe200078e0200 */
[----:B0-----:R-:W0:Y:S01]  /*4e50*/  F2I.S64.F64 R12, R6 ;  /* 0x00000006000c7311 */ /* 0x001e220000301900 */
[----:B------:R-:W-:Y:S03]  /*4e60*/  BSSY B3, `(.L_x_97) ;  /* 0x0000012000037945 */ /* 0x000fe60003800000 */
[----:B-1----:R2:W3:Y:S04]  /*4e70*/  LDS.64 R18, [R23] ;  /* 0x0000000017127984 */ /* 0x0024e80000000a00 */
[----:B------:R2:W4:Y:S01]  /*4e80*/  FRND.F64 R2, R6 ;  /* 0x0000000600027313 */ /* 0x0005220000301800 */
[----:B0-----:R-:W-:-:S02]  /*4e90*/  IMAD.MOV.U32 R8, RZ, RZ, R12 ;  /* 0x000000ffff087224 */ /* 0x001fc400078e000c */
[----:B------:R-:W-:-:S07]  /*4ea0*/  IMAD.MOV.U32 R17, RZ, RZ, R13 ;  /* 0x000000ffff117224 */ /* 0x000fce00078e000d */
.L_x_98:
[----:B---3--:R-:W-:Y:S01]  /*4eb0*/  IADD3 R14, P0, PT, R18, R8, RZ ;  /* 0x00000008120e7210 */ /* 0x008fe20007f1e0ff */
[--C-:B------:R-:W-:Y:S01]  /*4ec0*/  IMAD.MOV.U32 R12, RZ, RZ, R18.reuse ;  /* 0x000000ffff0c7224 */ /* 0x100fe200078e0012 */
[----:B------:R-:W-:Y:S05]  /*4ed0*/  YIELD ;  /* 0x0000000000007946 */ /* 0x000fea0003800000 */
[----:B------:R-:W-:Y:S02]  /*4ee0*/  IMAD.MOV.U32 R13, RZ, RZ, R19 ;  /* 0x000000ffff0d7224 */ /* 0x000fe400078e0013 */
[----:B------:R-:W-:Y:S02]  /*4ef0*/  IMAD.X R15, R19, 0x1, R17, P0 ;  /* 0x00000001130f7824 */ /* 0x000fe400000e0611 */
[----:B-1----:R-:W-:-:S02]  /*4f00*/  IMAD.MOV.U32 R27, RZ, RZ, R18 ;  /* 0x000000ffff1b7224 */ /* 0x002fc400078e0012 */
        /* <DEDUP_REMOVED lines=8> */
.L_x_97:
        /* <DEDUP_REMOVED lines=18> */
[----:B--2---:R-:W-:-:S07]  /*50b0*/  IMAD.MOV.U32 R23, RZ, RZ, R9 ;  /* 0x000000ffff177224 */ /* 0x004fce00078e0009 */
.L_x_105:
        /* <DEDUP_REMOVED lines=8> */
.L_x_102:
        /* <DEDUP_REMOVED lines=12> */
.L_x_101:
        /* <DEDUP_REMOVED lines=11> */
.L_x_104:
        /* <DEDUP_REMOVED lines=14> */
.L_x_103:
        /* <DEDUP_REMOVED lines=17> */
.L_x_100:
[----:B------:R-:W-:Y:S05]  /*54a0*/  BSYNC B3 ;  /* 0x0000000000037941 */ /* 0x000fea0003800000 */
.L_x_99:
[----:B----4-:R-:W-:Y:S01]  /*54b0*/  DADD R2, -R2, R6 ;  /* 0x0000000002027229 */ /* 0x010fe20000000106 */
[----:B------:R-:W-:-:S07]  /*54c0*/  VIADD R9, R9, 0xffffffff ;  /* 0xffffffff09097836 */ /* 0x000fce0000000000 */
[----:B--2---:R-:W-:-:S08]  /*54d0*/  DMUL R6, R2, 4.50359962737049600000e+15 ;  /* 0x4330000002067828 */ /* 0x004fd00000000000 */
[----:B------:R-:W-:-:S14]  /*54e0*/  DSETP.NEU.AND P0, PT, R6, RZ, PT ;  /* 0x000000ff0600722a */ /* 0x000fdc0003f0d000 */
[----:B------:R-:W-:Y:S05]  /*54f0*/  @P0 BRA `(.L_x_106) ;  /* 0xfffffff800500947 */ /* 0x000fea000383ffff */
.L_x_96:
[----:B------:R-:W-:Y:S05]  /*5500*/  BSYNC B2 ;  /* 0x0000000000027941 */ /* 0x000fea0003800000 */
.L_x_95:
        /* <DEDUP_REMOVED lines=39> */
.L_x_118:
[----:B------:R-:W-:Y:S01]  /*5780*/  IMAD R17, R13, 0x40, R0 ;  /* 0x000000400d117824 */ /* 0x000fe200078e0200 */
[----:B------:R-:W2:Y:S01]  /*5790*/  F2I.S64.F64 R14, R8 ;  /* 0x00000008000e7311 */ /* 0x000ea20000301900 */
[----:B------:R-:W-:Y:S03]  /*57a0*/  BSSY B3, `(.L_x_109) ;  /* 0x0000011000037945 */ /* 0x000fe60003800000 */
[----:B01----:R0:W1:Y:S04]  /*57b0*/  LDS.64 R18, [R17] ;  /* 0x0000000011127984 */ /* 0x0030680000000a00 */
[----:B------:R0:W3:Y:S01]  /*57c0*/  FRND.F64 R2, R8 ;  /* 0x0000000800027313 */ /* 0x0000e20000301800 */
[----:B--2---:R-:W-:-:S07]  /*57d0*/  IMAD.MOV.U32 R12, RZ, RZ, R14 ;  /* 0x000000ffff0c7224 */ /* 0x004fce00078e000e */
.L_x_110:
[----:B-1----:R-:W-:Y:S01]  /*57e0*/  IADD3 R6, P0, PT, R18, R12, RZ ;  /* 0x0000000c12067210 */ /* 0x002fe20007f1e0ff */
        /* <DEDUP_REMOVED lines=13> */
.L_x_109:
        /* <DEDUP_REMOVED lines=18> */
.L_x_117:
        /* <DEDUP_REMOVED lines=8> */
.L_x_114:
        /* <DEDUP_REMOVED lines=12> */
.L_x_113:
        /* <DEDUP_REMOVED lines=11> */
.L_x_116:
        /* <DEDUP_REMOVED lines=14> */
.L_x_115:
        /* <DEDUP_REMOVED lines=17> */
.L_x_112:
[----:B------:R-:W-:Y:S05]  /*5dc0*/  BSYNC B3 ;  /* 0x0000000000037941 */ /* 0x000fea0003800000 */
.L_x_111:
[----:B---3--:R-:W-:Y:S01]  /*5dd0*/  DADD R2, -R2, R8 ;  /* 0x0000000002027229 */ /* 0x008fe20000000108 */
[----:B------:R-:W-:-:S07]  /*5de0*/  VIADD R13, R13, 0xffffffff ;  /* 0xffffffff0d0d7836 */ /* 0x000fce0000000000 */
[----:B0-----:R-:W-:-:S08]  /*5df0*/  DMUL R8, R2, 4.50359962737049600000e+15 ;  /* 0x4330000002087828 */ /* 0x001fd00000000000 */
[----:B------:R-:W-:-:S14]  /*5e00*/  DSETP.NEU.AND P0, PT, R8, RZ, PT ;  /* 0x000000ff0800722a */ /* 0x000fdc0003f0d000 */
[----:B------:R-:W-:Y:S05]  /*5e10*/  @P0 BRA `(.L_x_118) ;  /* 0xfffffff800580947 */ /* 0x000fea000383ffff */
.L_x_108:
[----:B------:R-:W-:Y:S05]  /*5e20*/  BSYNC B2 ;  /* 0x0000000000027941 */ /* 0x000fea0003800000 */
.L_x_107:
[----:B------:R-:W-:Y:S01]  /*5e30*/  DSETP.NEU.AND P0, PT, R20, RZ, PT ;  /* 0x000000ff1400722a */ /* 0x000fe20003f0d000 */
[----:B------:R-:W-:Y:S02]  /*5e40*/  CS2R R6, SRZ ;  /* 0x0000000000067805 */ /* 0x000fe4000001ff00 */
[----:B------:R-:W-:Y:S02]  /*5e50*/  CS2R R4, SRZ ;  /* 0x0000000000047805 */ /* 0x000fe4000001ff00 */
[----:B------:R-:W-:Y:S02]  /*5e60*/  CS2R R2, SRZ ;  /* 0x0000000000027805 */ /* 0x000fe4000001ff00 */
[----:B01----:R-:W-:-:S07]  /*5e70*/  CS2R R18, SRZ ;  /* 0x0000000000127805 */ /* 0x003fce000001ff00 */
        /* <DEDUP_REMOVED lines=40> */
[----:B------:R-:W-:Y:S02]  /*6100*/  IMAD.MOV.U32 R4, RZ, RZ, R12 ;  /* 0x000000ffff047224 */ /* 0x000fe400078e000c */
[----:B------:R-:W-:Y:S02]  /*6110*/  IMAD.MOV.U32 R5, RZ, RZ, R13 ;  /* 0x000000ffff057224 */ /* 0x000fe400078e000d */
[----:B------:R-:W-:-:S07]  /*6120*/  VIADD R9, R9, 0x14 ;  /* 0x0000001409097836 */ /* 0x000fce0000000000 */
.L_x_129:
[----:B------:R-:W-:Y:S01]  /*6130*/  IMAD R21, R9, 0x40, R0 ;  /* 0x0000004009157824 */ /* 0x000fe200078e0200 */
[----:B0-----:R-:W0:Y:S01]  /*6140*/  F2I.S64.F64 R12, R4 ;  /* 0x00000004000c7311 */ /* 0x001e220000301900 */
[----:B------:R-:W-:Y:S03]  /*6150*/  BSSY B3, `(.L_x_120) ;  /* 0x0000012000037945 */ /* 0x000fe60003800000 */
[----:B------:R1:W2:Y:S04]  /*6160*/  LDS.64 R18, [R21] ;  /* 0x0000000015127984 */ /* 0x0002a80000000a00 */
[----:B------:R1:W3:Y:S01]  /*6170*/  FRND.F64 R2, R4 ;  /* 0x0000000400027313 */ /* 0x0002e20000301800 */
[----:B0-----:R-:W-:-:S02]  /*6180*/  IMAD.MOV.U32 R8, RZ, RZ, R12 ;  /* 0x000000ffff087224 */ /* 0x001fc400078e000c */
[----:B------:R-:W-:-:S07]  /*6190*/  IMAD.MOV.U32 R17, RZ, RZ, R13 ;  /* 0x000000ffff117224 */ /* 0x000fce00078e000d */
.L_x_121:
        /* <DEDUP_REMOVED lines=14> */
.L_x_120:
        /* <DEDUP_REMOVED lines=18> */
.L_x_128:
        /* <DEDUP_REMOVED lines=8> */
.L_x_125:
        /* <DEDUP_REMOVED lines=12> */
.L_x_124:
        /* <DEDUP_REMOVED lines=11> */
.L_x_127:
        /* <DEDUP_REMOVED lines=14> */
.L_x_126:
        /* <DEDUP_REMOVED lines=17> */
.L_x_123:
[----:B------:R-:W-:Y:S05]  /*6780*/  BSYNC B3 ;  /* 0x0000000000037941 */ /* 0x000fea0003800000 */
.L_x_122:
[----:B---3--:R-:W-:Y:S01]  /*6790*/  DADD R2, -R2, R4 ;  /* 0x0000000002027229 */ /* 0x008fe20000000104 */
[----:B------:R-:W-:-:S07]  /*67a0*/  VIADD R9, R9, 0xffffffff ;  /* 0xffffffff09097836 */ /* 0x000fce0000000000 */
[----:B-1----:R-:W-:-:S08]  /*67b0*/  DMUL R4, R2, 4.50359962737049600000e+15 ;  /* 0x4330000002047828 */ /* 0x002fd00000000000 */
[----:B------:R-:W-:-:S14]  /*67c0*/  DSETP.NEU.AND P0, PT, R4, RZ, PT ;  /* 0x000000ff0400722a */ /* 0x000fdc0003f0d000 */
[----:B------:R-:W-:Y:S05]  /*67d0*/  @P0 BRA `(.L_x_129) ;  /* 0xfffffff800540947 */ /* 0x000fea000383ffff */
[----:B------:R-:W-:Y:S05]  /*67e0*/  BSYNC B2 ;  /* 0x0000000000027941 */ /* 0x000fea0003800000 */
.L_x_119:
[----:B------:R-:W-:Y:S02]  /*67f0*/  CS2R R4, SRZ ;  /* 0x0000000000047805 */ /* 0x000fe4000001ff00 */
[----:B------:R-:W-:Y:S02]  /*6800*/  CS2R R2, SRZ ;  /* 0x0000000000027805 */ /* 0x000fe4000001ff00 */
[----:B------:R-:W-:-:S07]  /*6810*/  CS2R R18, SRZ ;  /* 0x0000000000127805 */ /* 0x000fce000001ff00 */
.L_x_70:
[----:B------:R-:W-:Y:S05]  /*6820*/  BSYNC B1 ;  /* 0x0000000000017941 */ /* 0x000fea0003800000 */
.L_x_69:
[----:B------:R-:W-:Y:S05]  /*6830*/  @!P3 BRA `(.L_x_130) ;  /* 0xffffff9c0028b947 */ /* 0x000fea000383ffff */
.L_x_3:
[----:B------:R-:W-:Y:S05]  /*6840*/  BSYNC B0 ;  /* 0x0000000000007941 */ /* 0x000fea0003800000 */
.L_x_2:
        /* <DEDUP_REMOVED lines=39> */
.L_x_142:
[----:B0-----:R-:W-:Y:S01]  /*6ac0*/  IMAD R23, R17, 0x40, R0 ;  /* 0x0000004011177824 */ /* 0x001fe200078e0200 */
[----:B-1----:R0:W1:Y:S01]  /*6ad0*/  F2I.S64.F64 R18, R14 ;  /* 0x0000000e00127311 */ /* 0x0020620000301900 */
[----:B------:R-:W-:Y:S03]  /*6ae0*/  BSSY B1, `(.L_x_133) ;  /* 0x0000010000017945 */ /* 0x000fe60003800000 */
[----:B------:R0:W2:Y:S04]  /*6af0*/  LDS.64 R20, [R23] ;  /* 0x0000000017147984 */ /* 0x0000a80000000a00 */
[----:B------:R0:W3:Y:S02]  /*6b00*/  FRND.F64 R12, R14 ;  /* 0x0000000e000c7313 */ /* 0x0000e40000301800 */
.L_x_134:
        /* <DEDUP_REMOVED lines=14> */
.L_x_133:
        /* <DEDUP_REMOVED lines=19> */
.L_x_141:
        /* <DEDUP_REMOVED lines=8> */
.L_x_138:
        /* <DEDUP_REMOVED lines=12> */
.L_x_137:
        /* <DEDUP_REMOVED lines=11> */
.L_x_140:
        /* <DEDUP_REMOVED lines=14> */
.L_x_139:
        /* <DEDUP_REMOVED lines=17> */
.L_x_136:
[----:B------:R-:W-:Y:S05]  /*7100*/  BSYNC B1 ;  /* 0x0000000000017941 */ /* 0x000fea0003800000 */
.L_x_135:
[----:B---3--:R-:W-:Y:S01]  /*7110*/  DADD R12, -R12, R14 ;  /* 0x000000000c0c7229 */ /* 0x008fe2000000010e */
[----:B------:R-:W-:-:S07]  /*7120*/  VIADD R17, R17, 0xffffffff ;  /* 0xffffffff11117836 */ /* 0x000fce0000000000 */
[----:B0-----:R-:W-:-:S08]  /*7130*/  DMUL R14, R12, 4.50359962737049600000e+15 ;  /* 0x433000000c0e7828 */ /* 0x001fd00000000000 */
[----:B------:R-:W-:-:S14]  /*7140*/  DSETP.NEU.AND P0, PT, R14, RZ, PT ;  /* 0x000000ff0e00722a */ /* 0x000fdc0003f0d000 */
[----:B------:R-:W-:Y:S05]  /*7150*/  @P0 BRA `(.L_x_142) ;  /* 0xfffffff800580947 */ /* 0x000fea000383ffff */
.L_x_132:
[----:B------:R-:W-:Y:S05]  /*7160*/  BSYNC B0 ;  /* 0x0000000000007941 */ /* 0x000fea0003800000 */
.L_x_131:
        /* <DEDUP_REMOVED lines=40> */
.L_x_154:
[----:B01----:R-:W-:Y:S01]  /*73f0*/  IMAD R21, R15, 0x40, R0 ;  /* 0x000000400f157824 */ /* 0x003fe200078e0200 */
[----:B------:R-:W1:Y:S01]  /*7400*/  F2I.S64.F64 R8, R12 ;  /* 0x0000000c00087311 */ /* 0x000e620000301900 */
[----:B------:R-:W-:Y:S03]  /*7410*/  BSSY B1, `(.L_x_145) ;  /* 0x0000012000017945 */ /* 0x000fe60003800000 */
[----:B------:R2:W3:Y:S04]  /*7420*/  LDS.64 R18, [R21] ;  /* 0x0000000015127984 */ /* 0x0004e80000000a00 */
[----:B------:R2:W4:Y:S01]  /*7430*/  FRND.F64 R2, R12 ;  /* 0x0000000c00027313 */ /* 0x0005220000301800 */
[----:B-1----:R-:W-:-:S02]  /*7440*/  IMAD.MOV.U32 R14, RZ, RZ, R8 ;  /* 0x000000ffff0e7224 */ /* 0x002fc400078e0008 */
[----:B------:R-:W-:-:S07]  /*7450*/  IMAD.MOV.U32 R17, RZ, RZ, R9 ;  /* 0x000000ffff117224 */ /* 0x000fce00078e0009 */
.L_x_146:
[----:B---3--:R-:W-:Y:S01]  /*7460*/  IADD3 R10, P0, PT, R18, R14, RZ ;  /* 0x0000000e120a7210 */ /* 0x008fe20007f1e0ff */
        /* <DEDUP_REMOVED lines=13> */
.L_x_145:
        /* <DEDUP_REMOVED lines=19> */
.L_x_153:
[----:B012---:R-:W-:Y:S01]  /*7670*/  IMAD R21, R19, 0x40, R0 ;  /* 0x0000004013157824 */ /* 0x007fe200078e0200 */
[----:B------:R-:W-:Y:S01]  /*7680*/  IADD3 RZ, P0, PT, R14, R25, RZ ;  /* 0x000000190eff7210 */ /* 0x000fe20007f1e0ff */
[----:B------:R-:W-:Y:S05]  /*7690*/  YIELD ;  /* 0x0000000000007946 */ /* 0x000fea0003800000 */
[----:B0-----:R0:W1:Y:S01]  /*76a0*/  LDS.64 R22, [R21] ;  /* 0x0000000015167984 */ /* 0x0010620000000a00 */
[----:B------:R-:W-:Y:S01]  /*76b0*/  IMAD.X R20, R17, 0x1, R18, P0 ;  /* 0x0000000111147824 */ /* 0x000fe200000e0612 */
[----:B------:R-:W-:Y:S01]  /*76c0*/  BSSY B2, `(.L_x_149) ;  /* 0x000000e000027945 */ /* 0x000fe20003800000 */
[----:B------:R-:W-:-:S03]  /*76d0*/  IMAD.MOV.U32 R17, RZ, RZ, RZ ;  /* 0x000000ffff117224 */ /* 0x000fc600078e00ff */
[----:B------:R-:W-:-:S07]  /*76e0*/  LOP3.LUT R27, R20, 0xfff00000, RZ, 0xc0, !PT ;  /* 0xfff00000141b7812 */ /* 0x000fce00078ec0ff */
.L_x_150:
        /* <DEDUP_REMOVED lines=12> */
.L_x_149:
        /* <DEDUP_REMOVED lines=11> */
.L_x_152:
        /* <DEDUP_REMOVED lines=14> */
.L_x_151:
        /* <DEDUP_REMOVED lines=17> */
.L_x_148:
[----:B------:R-:W-:Y:S05]  /*7a50*/  BSYNC B1 ;  /* 0x0000000000017941 */ /* 0x000fea0003800000 */
.L_x_147:
[----:B----4-:R-:W-:Y:S01]  /*7a60*/  DADD R2, -R2, R12 ;  /* 0x0000000002027229 */ /* 0x010fe2000000010c */
[----:B------:R-:W-:-:S07]  /*7a70*/  VIADD R15, R15, 0xffffffff ;  /* 0xffffffff0f0f7836 */ /* 0x000fce0000000000 */
[----:B--2---:R-:W-:-:S08]  /*7a80*/  DMUL R12, R2, 4.50359962737049600000e+15 ;  /* 0x43300000020c7828 */ /* 0x004fd00000000000 */
[----:B------:R-:W-:-:S14]  /*7a90*/  DSETP.NEU.AND P0, PT, R12, RZ, PT ;  /* 0x000000ff0c00722a */ /* 0x000fdc0003f0d000 */
[----:B------:R-:W-:Y:S05]  /*7aa0*/  @P0 BRA `(.L_x_154) ;  /* 0xfffffff800500947 */ /* 0x000fea000383ffff */
.L_x_144:
[----:B------:R-:W-:Y:S05]  /*7ab0*/  BSYNC B0 ;  /* 0x0000000000007941 */ /* 0x000fea0003800000 */
.L_x_143:
        /* <DEDUP_REMOVED lines=39> */
.L_x_166:
[----:B01----:R-:W-:Y:S01]  /*7d30*/  IMAD R21, R13, 0x40, R0 ;  /* 0x000000400d157824 */ /* 0x003fe200078e0200 */
[----:B------:R-:W0:Y:S01]  /*7d40*/  F2I.S64.F64 R18, R4 ;  /* 0x0000000400127311 */ /* 0x000e220000301900 */
[----:B------:R-:W-:Y:S03]  /*7d50*/  BSSY B1, `(.L_x_157) ;  /* 0x0000011000017945 */ /* 0x000fe60003800000 */
[----:B------:R1:W2:Y:S04]  /*7d60*/  LDS.64 R14, [R21] ;  /* 0x00000000150e7984 */ /* 0x0002a80000000a00 */
[----:B------:R1:W3:Y:S01]  /*7d70*/  FRND.F64 R2, R4 ;  /* 0x0000000400027313 */ /* 0x0002e20000301800 */
[----:B0-----:R-:W-:-:S07]  /*7d80*/  IMAD.MOV.U32 R12, RZ, RZ, R18 ;  /* 0x000000ffff0c7224 */ /* 0x001fce00078e0012 */
.L_x_158:
        /* <DEDUP_REMOVED lines=14> */
.L_x_157:
        /* <DEDUP_REMOVED lines=19> */
.L_x_165:
[----:B01----:R-:W-:Y:S01]  /*7fa0*/  IMAD R17, R15, 0x40, R0 ;  /* 0x000000400f117824 */ /* 0x003fe200078e0200 */
[----:B------:R-:W-:Y:S01]  /*7fb0*/  IADD3 RZ, P0, PT, R12, R23, RZ ;  /* 0x000000170cff7210 */ /* 0x000fe20007f1e0ff */
[----:B------:R-:W-:Y:S05]  /*7fc0*/  YIELD ;  /* 0x0000000000007946 */ /* 0x000fea0003800000 */
[----:B-1----:R0:W1:Y:S01]  /*7fd0*/  LDS.64 R20, [R17] ;  /* 0x0000000011147984 */ /* 0x0020620000000a00 */
[----:B------:R-:W-:Y:S01]  /*7fe0*/  IMAD.X R18, R19, 0x1, R14, P0 ;  /* 0x0000000113127824 */ /* 0x000fe200000e060e */
[----:B------:R-:W-:Y:S01]  /*7ff0*/  BSSY B2, `(.L_x_161) ;  /* 0x000000e000027945 */ /* 0x000fe20003800000 */
[----:B------:R-:W-:-:S03]  /*8000*/  IMAD.MOV.U32 R19, RZ, RZ, RZ ;  /* 0x000000ffff137224 */ /* 0x000fc600078e00ff */
[----:B------:R-:W-:-:S07]  /*8010*/  LOP3.LUT R25, R18, 0xfff00000, RZ, 0xc0, !PT ;  /* 0xfff0000012197812 */ /* 0x000fce00078ec0ff */
.L_x_162:
        /* <DEDUP_REMOVED lines=12> */
.L_x_161:
        /* <DEDUP_REMOVED lines=11> */
.L_x_164:
        /* <DEDUP_REMOVED lines=14> */
.L_x_163:
        /* <DEDUP_REMOVED lines=17> */
.L_x_160:
[----:B------:R-:W-:Y:S05]  /*8380*/  BSYNC B1 ;  /* 0x0000000000017941 */ /* 0x000fea0003800000 */
.L_x_159:
[----:B---3--:R-:W-:Y:S01]  /*8390*/  DADD R2, -R2, R4 ;  /* 0x0000000002027229 */ /* 0x008fe20000000104 */
[----:B------:R-:W-:-:S07]  /*83a0*/  VIADD R13, R13, 0xffffffff ;  /* 0xffffffff0d0d7836 */ /* 0x000fce0000000000 */
[----:B-1----:R-:W-:-:S08]  /*83b0*/  DMUL R4, R2, 4.50359962737049600000e+15 ;  /* 0x4330000002047828 */ /* 0x002fd00000000000 */
[----:B------:R-:W-:-:S14]  /*83c0*/  DSETP.NEU.AND P0, PT, R4, RZ, PT ;  /* 0x000000ff0400722a */ /* 0x000fdc0003f0d000 */
[----:B------:R-:W-:Y:S05]  /*83d0*/  @P0 BRA `(.L_x_166) ;  /* 0xfffffff800540947 */ /* 0x000fea000383ffff */
.L_x_156:
[----:B------:R-:W-:Y:S05]  /*83e0*/  BSYNC B0 ;  /* 0x0000000000007941 */ /* 0x000fea0003800000 */
.L_x_155:
[----:B------:R-:W-:-:S14]  /*83f0*/  DSETP.NEU.AND P0, PT, R6, RZ, PT ;  /* 0x000000ff0600722a */ /* 0x000fdc0003f0d000 */
        /* <DEDUP_REMOVED lines=37> */
.L_x_177:
[----:B------:R-:W-:Y:S01]  /*8650*/  IMAD R15, R11, 0x40, R0 ;  /* 0x000000400b0f7824 */ /* 0x000fe200078e0200 */
[----:B------:R-:W2:Y:S01]  /*8660*/  F2I.S64.F64 R4, R8 ;  /* 0x0000000800047311 */ /* 0x000ea20000301900 */
[----:B------:R-:W-:Y:S03]  /*8670*/  BSSY B0, `(.L_x_168) ;  /* 0x0000012000007945 */ /* 0x000fe60003800000 */
[----:B01----:R3:W4:Y:S04]  /*8680*/  LDS.64 R12, [R15] ;  /* 0x000000000f0c7984 */ /* 0x0037280000000a00 */
[----:B------:R3:W1:Y:S01]  /*8690*/  FRND.F64 R2, R8 ;  /* 0x0000000800027313 */ /* 0x0006620000301800 */
[----:B--2---:R-:W-:-:S02]  /*86a0*/  IMAD.MOV.U32 R10, RZ, RZ, R4 ;  /* 0x000000ffff0a7224 */ /* 0x004fc400078e0004 */
[----:B0-----:R-:W-:-:S07]  /*86b0*/  IMAD.MOV.U32 R17, RZ, RZ, R5 ;  /* 0x000000ffff117224 */ /* 0x001fce00078e0005 */
.L_x_169:
[----:B----4-:R-:W-:Y:S01]  /*86c0*/  IADD3 R6, P0, PT, R12, R10, RZ ;  /* 0x0000000a0c067210 */ /* 0x010fe20007f1e0ff */
        /* <DEDUP_REMOVED lines=13> */
.L_x_168:
        /* <DEDUP_REMOVED lines=18> */
[----:B---3--:R-:W-:-:S07]  /*88c0*/  IMAD.MOV.U32 R15, RZ, RZ, R11 ;  /* 0x000000ffff0f7224 */ /* 0x008fce00078e000b */
.L_x_176:
        /* <DEDUP_REMOVED lines=8> */
.L_x_173:
        /* <DEDUP_REMOVED lines=12> */
.L_x_172:
        /* <DEDUP_REMOVED lines=11> */
.L_x_175:
        /* <DEDUP_REMOVED lines=14> */
.L_x_174:
        /* <DEDUP_REMOVED lines=17> */
.L_x_171:
[----:B------:R-:W-:Y:S05]  /*8cb0*/  BSYNC B0 ;  /* 0x0000000000007941 */ /* 0x000fea0003800000 */
.L_x_170:
[----:B------:R-:W-:Y:S01]  /*8cc0*/  DADD R2, -R2, R8 ;  /* 0x0000000002027229 */ /* 0x000fe20000000108 */
[----:B------:R-:W-:-:S07]  /*8cd0*/  VIADD R11, R11, 0xffffffff ;  /* 0xffffffff0b0b7836 */ /* 0x000fce0000000000 */
[----:B---3--:R-:W-:-:S08]  /*8ce0*/  DMUL R8, R2, 4.50359962737049600000e+15 ;  /* 0x4330000002087828 */ /* 0x008fd00000000000 */
[----:B------:R-:W-:-:S14]  /*8cf0*/  DSETP.NEU.AND P0, PT, R8, RZ, PT ;  /* 0x000000ff0800722a */ /* 0x000fdc0003f0d000 */
[----:B------:R-:W-:Y:S05]  /*8d00*/  @P0 BRA `(.L_x_177) ;  /* 0xfffffff800500947 */ /* 0x000fea000383ffff */
.L_x_167:
[----:B------:R-:W2:Y:S01]  /*8d10*/  S2R R19, SR_TID.X ;  /* 0x0000000000137919 */ /* 0x000ea20000002100 */
[----:B------:R-:W3:Y:S01]  /*8d20*/  LDC.64 R32, c[0x0][0x358] ;  /* 0x0000d600ff207b82 */ /* 0x000ee20000000a00 */
[----:B------:R-:W-:Y:S07]  /*8d30*/  WARPSYNC.ALL ;  /* 0x0000000000007948 */ /* 0x000fee0003800000 */
[----:B------:R-:W-:Y:S06]  /*8d40*/  BAR.SYNC.DEFER_BLOCKING 0x0 ;  /* 0x0000000000007b1d */ /* 0x000fec0000010000 */
[----:B------:R-:W-:Y:S01]  /*8d50*/  BSSY.RECONVERGENT B0, `(.L_x_178) ;  /* 0x000001a000007945 */ /* 0x000fe20003800200 */
[----:B--2---:R-:W-:-:S02]  /*8d60*/  ISETP.GT.U32.AND P1, PT, R19, 0x26, PT ;  /* 0x000000261300780c */ /* 0x004fc40003f24070 */
[----:B------:R-:W-:-:S11]  /*8d70*/  ISETP.NE.AND P0, PT, R19, RZ, PT ;  /* 0x000000ff1300720c */ /* 0x000fd60003f05270 */
[----:B------:R-:W-:Y:S05]  /*8d80*/  @P1 BRA `(.L_x_179) ;  /* 0x0000000000581947 */ /* 0x000fea0003800000 */
[----:B------:R-:W2:Y:S01]  /*8d90*/  S2UR UR5, SR_CgaCtaId ;  /* 0x00000000000579c3 */ /* 0x000ea20000008800 */
[----:B------:R-:W-:-:S07]  /*8da0*/  UMOV UR4, 0x400 ;  /* 0x0000040000047882 */ /* 0x000fce0000000000 */
[----:B------:R-:W4:Y:S01]  /*8db0*/  LDC.64 R2, c[0x0][0x380] ;  /* 0x0000e000ff027b82 */ /* 0x000f220000000a00 */
[----:B--2---:R-:W-:Y:S01]  /*8dc0*/  ULEA UR4, UR5, UR4, 0x18 ;  /* 0x0000000405047291 */ /* 0x004fe2000f8ec0ff */
[----:B---3--:R-:W-:-:S05]  /*8dd0*/  R2UR UR5, R33 ;  /* 0x00000000210572ca */ /* 0x008fca00000e0000 */
[----:B------:R-:W-:Y:S02]  /*8de0*/  LEA R0, R19, UR4, 0x6 ;  /* 0x0000000413007c11 */ /* 0x000fe4000f8e30ff */
[----:B------:R-:W-:-:S03]  /*8df0*/  R2UR UR4, R32 ;  /* 0x00000000200472ca */ /* 0x000fc600000e0000 */
[----:B01----:R-:W-:Y:S04]  /*8e00*/  LDS.128 R20, [R0] ;  /* 0x0000000000147984 */ /* 0x003fe80000000c00 */
[----:B------:R-:W0:Y:S04]  /*8e10*/  LDS.128 R12, [R0+0x10] ;  /* 0x00001000000c7984 */ /* 0x000e280000000c00 */
[----:B------:R-:W1:Y:S04]  /*8e20*/  LDS.128 R8, [R0+0x20] ;  /* 0x0000200000087984 */ /* 0x000e680000000c00 */
[----:B------:R-:W2:Y:S01]  /*8e30*/  LDS.128 R4, [R0+0x30] ;  /* 0x0000300000047984 */ /* 0x000ea20000000c00 */
[----:B0-----:R-:W-:-:S04]  /*8e40*/  IADD3 R17, P1, P2, R12, R22, R20 ;  /* 0x000000160c117210 */ /* 0x001fc80007a3e014 */
[----:B------:R-:W-:Y:S02]  /*8e50*/  IADD3.X R21, PT, PT, R13, R23, R21, P1, P2 ;  /* 0x000000170d157210 */ /* 0x000fe40000fe4415 */
[----:B-1----:R-:W-:-:S04]  /*8e60*/  IADD3 R13, P1, P2, R8, R14, R17 ;  /* 0x0000000e080d7210 */ /* 0x002fc80007a3e011 */
[----:B------:R-:W-:Y:S02]  /*8e70*/  IADD3.X R15, PT, PT, R9, R15, R21, P1, P2 ;  /* 0x0000000f090f7210 */ /* 0x000fe40000fe4415 */
[----:B--2---:R-:W-:-:S04]  /*8e80*/  IADD3 R9, P1, P2, R4, R10, R13 ;  /* 0x0000000a04097210 */ /* 0x004fc80007a3e00d */
[----:B------:R-:W-:Y:S02]  /*8e90*/  IADD3.X R5, PT, PT, R5, R11, R15, P1, P2 ;  /* 0x0000000b05057210 */ /* 0x000fe40000fe440f */
[----:B------:R-:W-:Y:S01]  /*8ea0*/  IADD3 R4, P1, PT, R9, R6, RZ ;  /* 0x0000000609047210 */ /* 0x000fe20007f3e0ff */
[----:B------:R-:W-:-:S04]  /*8eb0*/  IMAD R9, R16, 0x27, R19 ;  /* 0x0000002710097824 */ /* 0x000fc800078e0213 */
[----:B------:R-:W-:Y:S02]  /*8ec0*/  IMAD.X R5, R5, 0x1, R7, P1 ;  /* 0x0000000105057824 */ /* 0x000fe400008e0607 */
[----:B----4-:R-:W-:-:S05]  /*8ed0*/  IMAD.WIDE.U32 R2, R9, 0x8, R2 ;  /* 0x0000000809027825 */ /* 0x010fca00078e0002 */
[----:B------:R2:W-:Y:S02]  /*8ee0*/  STG.E.64 desc[UR4][R2.64], R4 ;  /* 0x0000000402007986 */ /* 0x0005e4000c101b04 */
.L_x_179:
[----:B------:R-:W-:Y:S05]  /*8ef0*/  BSYNC.RECONVERGENT B0 ;  /* 0x0000000000007941 */ /* 0x000fea0003800200 */
.L_x_178:
[----:B------:R-:W-:Y:S06]  /*8f00*/  BAR.SYNC.DEFER_BLOCKING 0x0 ;  /* 0x0000000000007b1d */ /* 0x000fec0000010000 */
[----:B------:R-:W-:Y:S05]  /*8f10*/  @P0 EXIT ;  /* 0x000000000000094d */ /* 0x000fea0003800000 */
[----:B------:R-:W4:Y:S01]  /*8f20*/  LDC.64 R34, c[0x0][0x380] ;  /* 0x0000e000ff227b82 */ /* 0x000f220000000a00 */
[----:B---3--:R-:W-:Y:S01]  /*8f30*/  R2UR UR4, R32 ;  /* 0x00000000200472ca */ /* 0x008fe200000e0000 */
[----:B--2---:R-:W-:Y:S01]  /*8f40*/  IMAD R3, R16, 0x27, RZ ;  /* 0x0000002710037824 */ /* 0x004fe200078e02ff */
[C---:B------:R-:W-:Y:S02]  /*8f50*/  R2UR UR5, R33.reuse ;  /* 0x00000000210572ca */ /* 0x040fe400000e0000 */
[C---:B------:R-:W-:Y:S02]  /*8f60*/  R2UR UR6, R32.reuse ;  /* 0x00000000200672ca */ /* 0x040fe400000e0000 */
[C---:B------:R-:W-:Y:S02]  /*8f70*/  R2UR UR7, R33.reuse ;  /* 0x00000000210772ca */ /* 0x040fe400000e0000 */
[----:B------:R-:W-:Y:S02]  /*8f80*/  R2UR UR8, R32 ;  /* 0x00000000200872ca */ /* 0x000fe400000e0000 */
[----:B------:R-:W-:Y:S01]  /*8f90*/  R2UR UR9, R33 ;  /* 0x00000000210972ca */ /* 0x000fe200000e0000 */
[----:B----4-:R-:W-:-:S05]  /*8fa0*/  IMAD.WIDE.U32 R34, R3, 0x8, R34 ;  /* 0x0000000803227825 */ /* 0x010fca00078e0022 */
[----:B01----:R-:W2:Y:S04]  /*8fb0*/  LDG.E.64 R12, desc[UR4][R34.64] ;  /* 0x00000004220c7981 */ /* 0x003ea8000c1e1b00 */
[----:B------:R-:W3:Y:S04]  /*8fc0*/  LDG.E.64 R20, desc[UR6][R34.64+0x8] ;  /* 0x0000080622147981 */ /* 0x000ee8000c1e1b00 */
[----:B------:R-:W4:Y:S04]  /*8fd0*/  LDG.E.64 R22, desc[UR8][R34.64+0x10] ;  /* 0x0000100822167981 */ /* 0x000f28000c1e1b00 */
[----:B------:R-:W5:Y:S04]  /*8fe0*/  LDG.E.64 R4, desc[UR4][R34.64+0x18] ;  /* 0x0000180422047981 */ /* 0x000f68000c1e1b00 */
[----:B------:R-:W5:Y:S04]  /*8ff0*/  LDG.E.64 R10, desc[UR6][R34.64+0x20] ;  /* 0x00002006220a7981 */ /* 0x000f68000c1e1b00 */
[----:B------:R-:W5:Y:S04]  /*9000*/  LDG.E.64 R2, desc[UR4][R34.64+0x28] ;  /* 0x0000280422027981 */ /* 0x000f68000c1e1b00 */
[----:B------:R-:W5:Y:S04]  /*9010*/  LDG.E.64 R16, desc[UR4][R34.64+0x30] ;  /* 0x0000300422107981 */ /* 0x000f68000c1e1b00 */
[----:B------:R-:W5:Y:S04]  /*9020*/  LDG.E.64 R18, desc[UR4][R34.64+0x38] ;  /* 0x0000380422127981 */ /* 0x000f68000c1e1b00 */
[----:B------:R-:W5:Y:S04]  /*9030*/  LDG.E.64 R8, desc[UR6][R34.64+0x40] ;  /* 0x0000400622087981 */ /* 0x000f68000c1e1b00 */
[----:B------:R-:W5:Y:S04]  /*9040*/  LDG.E.64 R28, desc[UR4][R34.64+0x48] ;  /* 0x00004804221c7981 */ /* 0x000f68000c1e1b00 */
[----:B------:R-:W5:Y:S04]  /*9050*/  LDG.E.64 R14, desc[UR6][R34.64+0x50] ;  /* 0x00005006220e7981 */ /* 0x000f68000c1e1b00 */
[----:B------:R-:W5:Y:S01]  /*9060*/  LDG.E.64 R6, desc[UR8][R34.64+0x58] ;  /* 0x0000580822067981 */ /* 0x000f62000c1e1b00 */
[----:B------:R-:W-:-:S03]  /*9070*/  R2UR UR10, R32 ;  /* 0x00000000200a72ca */ /* 0x000fc600000e0000 */
[----:B------:R-:W5:Y:S01]  /*9080*/  LDG.E.64 R24, desc[UR6][R34.64+0x60] ;  /* 0x0000600622187981 */ /* 0x000f62000c1e1b00 */
[----:B------:R-:W-:-:S03]  /*9090*/  R2UR UR11, R33 ;  /* 0x00000000210b72ca */ /* 0x000fc600000e0000 */
[----:B------:R-:W5:Y:S01]  /*90a0*/  LDG.E.64 R40, desc[UR8][R34.64+0xc0] ;  /* 0x0000c00822287981 */ /* 0x000f62000c1e1b00 */
[C---:B--2---:R-:W-:Y:S02]  /*90b0*/  LOP3.LUT R31, R13.reuse, 0xfffff, RZ, 0xc0, !PT ;  /* 0x000fffff0d1f7812 */ /* 0x044fe400078ec0ff */
[----:B---3--:R-:W-:-:S04]  /*90c0*/  LEA.HI.SX32 R26, P0, R13, R20, 0xc ;  /* 0x000000140d1a7211 */ /* 0x008fc800078162ff */
[----:B------:R-:W-:-:S04]  /*90d0*/  LEA.HI.X.SX32 R0, R13, R21, 0x1, P0 ;  /* 0x000000150d007211 */ /* 0x000fc800000f0eff */
[C---:B----4-:R-:W-:Y:S01]  /*90e0*/  LEA.HI.SX32 R22, P0, R0.reuse, R22, 0xc ;  /* 0x0000001600167211 */ /* 0x050fe200078162ff */
[----:B------:R-:W-:Y:S02]  /*90f0*/  IMAD.MOV.U32 R30, RZ, RZ, R12 ;  /* 0x000000ffff1e7224 */ /* 0x000fe400078e000c */
[----:B------:R-:W2:Y:S01]  /*9100*/  LDG.E.64 R12, desc[UR8][R34.64+0x68] ;  /* 0x00006808220c7981 */ /* 0x000ea2000c1e1b00 */
[----:B------:R-:W-:-:S04]  /*9110*/  LEA.HI.X.SX32 R23, R0, R23, 0x1, P0 ;  /* 0x0000001700177211 */ /* 0x000fc800000f0eff */
[----:B-----5:R-:W-:-:S04]  /*9120*/  LEA.HI.SX32 R20, P0, R23, R4, 0xc ;  /* 0x0000000417147211 */ /* 0x020fc800078162ff */
[----:B------:R-:W-:Y:S02]  /*9130*/  LEA.HI.X.SX32 R21, R23, R5, 0x1, P0 ;  /* 0x0000000517157211 */ /* 0x000fe400000f0eff */
[----:B------:R-:W3:Y:S02]  /*9140*/  LDG.E.64 R4, desc[UR10][R34.64+0x70] ;  /* 0x0000700a22047981 */ /* 0x000ee4000c1e1b00 */
[----:B------:R-:W-:Y:S02]  /*9150*/  LEA.HI.SX32 R36, P0, R21, R10, 0xc ;  /* 0x0000000a15247211 */ /* 0x000fe400078162ff */
[----:B------:R0:W-:Y:S01]  /*9160*/  STG.E.64 desc[UR4][R34.64], R30 ;  /* 0x0000001e22007986 */ /* 0x0001e2000c101b04 */
[----:B------:R-:W-:-:S05]  /*9170*/  LOP3.LUT R27, R0, 0xfffff, RZ, 0xc0, !PT ;  /* 0x000fffff001b7812 */ /* 0x000fca00078ec0ff */
[----:B------:R1:W-:Y:S01]  /*9180*/  STG.E.64 desc[UR6][R34.64+0x8], R26 ;  /* 0x0000081a22007986 */ /* 0x0003e2000c101b06 */
[----:B0-----:R-:W-:-:S03]  /*9190*/  LEA.HI.X.SX32 R31, R21, R11, 0x1, P0 ;  /* 0x0000000b151f7211 */ /* 0x001fc600000f0eff */
[----:B------:R-:W4:Y:S01]  /*91a0*/  LDG.E.64 R10, desc[UR8][R34.64+0x78] ;  /* 0x00007808220a7981 */ /* 0x000f22000c1e1b00 */
[----:B------:R-:W-:-:S04]  /*91b0*/  LEA.HI.SX32 R30, P0, R31, R2, 0xc ;  /* 0x000000021f1e7211 */ /* 0x000fc800078162ff */
[----:B-1----:R-:W-:Y:S02]  /*91c0*/  LEA.HI.X.SX32 R27, R31, R3, 0x1, P0 ;  /* 0x000000031f1b7211 */ /* 0x002fe400000f0eff */
[----:B------:R-:W5:Y:S01]  /*91d0*/  LDG.E.64 R2, desc[UR10][R34.64+0x80] ;  /* 0x0000800a22027981 */ /* 0x000f62000c1e1b00 */
[----:B------:R-:W-:Y:S02]  /*91e0*/  LOP3.LUT R23, R23, 0xfffff, RZ, 0xc0, !PT ;  /* 0x000fffff17177812 */ /* 0x000fe400078ec0ff */
[----:B------:R-:W-:-:S03]  /*91f0*/  LOP3.LUT R21, R21, 0xfffff, RZ, 0xc0, !PT ;  /* 0x000fffff15157812 */ /* 0x000fc600078ec0ff */
[----:B------:R0:W-:Y:S01]  /*9200*/  STG.E.64 desc[UR4][R34.64+0x10], R22 ;  /* 0x0000101622007986 */ /* 0x0001e2000c101b04 */
[----:B------:R-:W-:Y:S02]  /*9210*/  LEA.HI.SX32 R38, P0, R27, R16, 0xc ;  /* 0x000000101b267211 */ /* 0x000fe400078162ff */
[----:B------:R-:W-:Y:S01]  /*9220*/  LOP3.LUT R37, R31, 0xfffff, RZ, 0xc0, !PT ;  /* 0x000fffff1f257812 */ /* 0x000fe200078ec0ff */
[----:B------:R1:W-:Y:S01]  /*9230*/  STG.E.64 desc[UR6][R34.64+0x18], R20 ;  /* 0x0000181422007986 */ /* 0x0003e2000c101b06 */
[----:B------:R-:W-:-:S03]  /*9240*/  LOP3.LUT R31, R27, 0xfffff, RZ, 0xc0, !PT ;  /* 0x000fffff1b1f7812 */ /* 0x000fc600078ec0ff */
[----:B0-----:R-:W5:Y:S01]  /*9250*/  LDG.E.64 R22, desc[UR8][R34.64+0x88] ;  /* 0x0000880822167981 */ /* 0x001f62000c1e1b00 */
[----:B------:R-:W-:-:S03]  /*9260*/  LEA.HI.X.SX32 R27, R27, R17, 0x1, P0 ;  /* 0x000000111b1b7211 */ /* 0x000fc600000f0eff */
[----:B-1----:R-:W5:Y:S04]  /*9270*/  LDG.E.64 R20, desc[UR10][R34.64+0x90] ;  /* 0x0000900a22147981 */ /* 0x002f68000c1e1b00 */
[----:B------:R0:W-:Y:S04]  /*9280*/  STG.E.64 desc[UR4][R34.64+0x20], R36 ;  /* 0x0000202422007986 */ /* 0x0001e8000c101b04 */
[----:B------:R-:W5:Y:S01]  /*9290*/  LDG.E.64 R16, desc[UR8][R34.64+0x98] ;  /* 0x0000980822107981 */ /* 0x000f62000c1e1b00 */
[----:B0-----:R-:W-:-:S04]  /*92a0*/  LEA.HI.SX32 R36, P0, R27, R18, 0xc ;  /* 0x000000121b247211 */ /* 0x001fc800078162ff */
[C---:B------:R-:W-:Y:S02]  /*92b0*/  LEA.HI.X.SX32 R0, R27.reuse, R19, 0x1, P0 ;  /* 0x000000131b007211 */ /* 0x040fe400000f0eff */
[----:B------:R-:W-:Y:S01]  /*92c0*/  LOP3.LUT R39, R27, 0xfffff, RZ, 0xc0, !PT ;  /* 0x000fffff1b277812 */ /* 0x000fe200078ec0ff */
[----:B------:R-:W5:Y:S01]  /*92d0*/  LDG.E.64 R18, desc[UR6][R34.64+0xa0] ;  /* 0x0000a00622127981 */ /* 0x000f62000c1e1b00 */
[----:B------:R-:W-:-:S04]  /*92e0*/  LEA.HI.SX32 R26, P0, R0, R8, 0xc ;  /* 0x00000008001a7211 */ /* 0x000fc800078162ff */
[C---:B------:R-:W-:Y:S01]  /*92f0*/  LEA.HI.X.SX32 R27, R0.reuse, R9, 0x1, P0 ;  /* 0x00000009001b7211 */ /* 0x040fe200000f0eff */
[----:B------:R0:W-:Y:S01]  /*9300*/  STG.E.64 desc[UR4][R34.64+0x30], R38 ;  /* 0x0000302622007986 */ /* 0x0001e2000c101b04 */
[----:B------:R-:W-:-:S03]  /*9310*/  LOP3.LUT R37, R0, 0xfffff, RZ, 0xc0, !PT ;  /* 0x000fffff00257812 */ /* 0x000fc600078ec0ff */
[----:B------:R-:W5:Y:S01]  /*9320*/  LDG.E.64 R8, desc[UR4][R34.64+0xa8] ;  /* 0x0000a80422087981 */ /* 0x000f62000c1e1b00 */
[----:B0-----:R-:W-:-:S04]  /*9330*/  LEA.HI.SX32 R38, P0, R27, R28, 0xc ;  /* 0x0000001c1b267211 */ /* 0x001fc800078162ff */
[C---:B------:R-:W-:Y:S02]  /*9340*/  LEA.HI.X.SX32 R0, R27.reuse, R29, 0x1, P0 ;  /* 0x0000001d1b007211 */ /* 0x040fe400000f0eff */
[----:B------:R-:W-:-:S05]  /*9350*/  LOP3.LUT R27, R27, 0xfffff, RZ, 0xc0, !PT ;  /* 0x000fffff1b1b7812 */ /* 0x000fca00078ec0ff */
[----:B------:R0:W-:Y:S04]  /*9360*/  STG.E.64 desc[UR4][R34.64+0x40], R26 ;  /* 0x0000401a22007986 */ /* 0x0001e8000c101b04 */
[----:B------:R1:W-:Y:S04]  /*9370*/  STG.E.64 desc[UR4][R34.64+0x38], R36 ;  /* 0x0000382422007986 */ /* 0x0003e8000c101b04 */
[----:B0-----:R-:W5:Y:S04]  /*9380*/  LDG.E.64 R26, desc[UR8][R34.64+0xb0] ;  /* 0x0000b008221a7981 */ /* 0x001f68000c1e1b00 */
[----:B-1----:R-:W5:Y:S01]  /*9390*/  LDG.E.64 R36, desc[UR10][R34.64+0xb8] ;  /* 0x0000b80a22247981 */ /* 0x002f62000c1e1b00 */
[----:B------:R-:W-:-:S05]  /*93a0*/  LOP3.LUT R39, R0, 0xfffff, RZ, 0xc0, !PT ;  /* 0x000fffff00277812 */ /* 0x000fca00078ec0ff */
[----:B------:R0:W-:Y:S04]  /*93b0*/  STG.E.64 desc[UR4][R34.64+0x48], R38 ;  /* 0x0000482622007986 */ /* 0x0001e8000c101b04 */
[----:B0-----:R-:W5:Y:S04]  /*93c0*/  LDG.E.64 R38, desc[UR10][R34.64+0xc8] ;  /* 0x0000c80a22267981 */ /* 0x001f68000c1e1b00 */
[----:B------:R0:W-:Y:S02]  /*93d0*/  STG.E.64 desc[UR6][R34.64+0x28], R30 ;  /* 0x0000281e22007986 */ /* 0x0001e4000c101b06 */
[----:B0-----:R-:W-:-:S04]  /*93e0*/  LEA.HI.SX32 R30, P0, R0, R14, 0xc ;  /* 0x0000000e001e7211 */ /* 0x001fc800078162ff */
[----:B------:R-:W-:-:S04]  /*93f0*/  LEA.HI.X.SX32 R14, R0, R15, 0x1, P0 ;  /* 0x0000000f000e7211 */ /* 0x000fc800000f0eff */
[----:B------:R-:W-:-:S05]  /*9400*/  LOP3.LUT R31, R14, 0xfffff, RZ, 0xc0, !PT ;  /* 0x000fffff0e1f7812 */ /* 0x000fca00078ec0ff */
[----:B------:R0:W-:Y:S04]  /*9410*/  STG.E.64 desc[UR6][R34.64+0x50], R30 ;  /* 0x0000501e22007986 */ /* 0x0001e8000c101b06 */
[----:B0-----:R-:W5:Y:S01]  /*9420*/  LDG.E.64 R30, desc[UR8][R34.64+0xd0] ;  /* 0x0000d008221e7981 */ /* 0x001f62000c1e1b00 */
[----:B------:R-:W-:-:S04]  /*9430*/  LEA.HI.SX32 R28, P0, R14, R6, 0xc ;  /* 0x000000060e1c7211 */ /* 0x000fc800078162ff */
[----:B------:R-:W-:-:S04]  /*9440*/  LEA.HI.X.SX32 R7, R14, R7, 0x1, P0 ;  /* 0x000000070e077211 */ /* 0x000fc800000f0eff */
[----:B------:R-:W-:-:S04]  /*9450*/  LEA.HI.SX32 R24, P0, R7, R24, 0xc ;  /* 0x0000001807187211 */ /* 0x000fc800078162ff */
[----:B------:R-:W-:-:S04]  /*9460*/  LEA.HI.X.SX32 R6, R7, R25, 0x1, P0 ;  /* 0x0000001907067211 */ /* 0x000fc800000f0eff */
[----:B------:R-:W-:Y:S02]  /*9470*/  LOP3.LUT R25, R6, 0xfffff, RZ, 0xc0, !PT ;  /* 0x000fffff06197812 */ /* 0x000fe400078ec0ff */
[----:B------:R-:W-:-:S05]  /*9480*/  LOP3.LUT R29, R7, 0xfffff, RZ, 0xc0, !PT ;  /* 0x000fffff071d7812 */ /* 0x000fca00078ec0ff */
[----:B------:R0:W-:Y:S01]  /*9490*/  STG.E.64 desc[UR4][R34.64+0x58], R28 ;  /* 0x0000581c22007986 */ /* 0x0001e2000c101b04 */
[----:B--2---:R-:W-:-:S04]  /*94a0*/  LEA.HI.SX32 R12, P0, R6, R12, 0xc ;  /* 0x0000000c060c7211 */ /* 0x004fc800078162ff */
[----:B------:R-:W-:-:S04]  /*94b0*/  LEA.HI.X.SX32 R0, R6, R13, 0x1, P0 ;  /* 0x0000000d06007211 */ /* 0x000fc800000f0eff */
[----:B---3--:R-:W-:-:S04]  /*94c0*/  LEA.HI.SX32 R14, P0, R0, R4, 0xc ;  /* 0x00000004000e7211 */ /* 0x008fc800078162ff */
[----:B------:R-:W-:-:S04]  /*94d0*/  LEA.HI.X.SX32 R4, R0, R5, 0x1, P0 ;  /* 0x0000000500047211 */ /* 0x000fc800000f0eff */
[----:B----4-:R-:W-:-:S04]  /*94e0*/  LEA.HI.SX32 R10, P0, R4, R10, 0xc ;  /* 0x0000000a040a7211 */ /* 0x010fc800078162ff */
[----:B------:R-:W-:-:S04]  /*94f0*/  LEA.HI.X.SX32 R5, R4, R11, 0x1, P0 ;  /* 0x0000000b04057211 */ /* 0x000fc800000f0eff */
[----:B-----5:R-:W-:-:S04]  /*9500*/  LEA.HI.SX32 R6, P0, R5, R2, 0xc ;  /* 0x0000000205067211 */ /* 0x020fc800078162ff */
[----:B------:R-:W-:Y:S02]  /*9510*/  LEA.HI.X.SX32 R3, R5, R3, 0x1, P0 ;  /* 0x0000000305037211 */ /* 0x000fe400000f0eff */
[----:B------:R-:W-:Y:S02]  /*9520*/  LOP3.LUT R13, R0, 0xfffff, RZ, 0xc0, !PT ;  /* 0x000fffff000d7812 */ /* 0x000fe400078ec0ff */
[----:B------:R-:W-:Y:S02]  /*9530*/  LOP3.LUT R15, R4, 0xfffff, RZ, 0xc0, !PT ;  /* 0x000fffff040f7812 */ /* 0x000fe400078ec0ff */
[----:B------:R-:W-:-:S04]  /*9540*/  LEA.HI.SX32 R2, P0, R3, R22, 0xc ;  /* 0x0000001603027211 */ /* 0x000fc800078162ff */
[----:B------:R-:W-:-:S04]  /*9550*/  LEA.HI.X.SX32 R0, R3, R23, 0x1, P0 ;  /* 0x0000001703007211 */ /* 0x000fc800000f0eff */
[C---:B0-----:R-:W-:Y:S01]  /*9560*/  LEA.HI.SX32 R28, P0, R0.reuse, R20, 0xc ;  /* 0x00000014001c7211 */ /* 0x041fe200078162ff */
[----:B------:R0:W-:Y:S03]  /*9570*/  STG.E.64 desc[UR6][R34.64+0x70], R14 ;  /* 0x0000700e22007986 */ /* 0x0001e6000c101b06 */
[----:B------:R-:W-:Y:S02]  /*9580*/  LEA.HI.X.SX32 R4, R0, R21, 0x1, P0 ;  /* 0x0000001500047211 */ /* 0x000fe400000f0eff */
[----:B------:R-:W-:Y:S01]  /*9590*/  LOP3.LUT R11, R5, 0xfffff, RZ, 0xc0, !PT ;  /* 0x000fffff050b7812 */ /* 0x000fe200078ec0ff */
[----:B------:R1:W-:Y:S01]  /*95a0*/  STG.E.64 desc[UR4][R34.64+0x68], R12 ;  /* 0x0000680c22007986 */ /* 0x0003e2000c101b04 */
[----:B------:R-:W-:-:S03]  /*95b0*/  LOP3.LUT R7, R3, 0xfffff, RZ, 0xc0, !PT ;  /* 0x000fffff03077812 */ /* 0x000fc600078ec0ff */
[----:B------:R-:W2:Y:S01]  /*95c0*/  LDG.E.64 R20, desc[UR6][R34.64+0xe8] ;  /* 0x0000e80622147981 */ /* 0x000ea2000c1e1b00 */
[----:B0-----:R-:W-:-:S04]  /*95d0*/  LEA.HI.SX32 R14, P0, R4, R16, 0xc ;  /* 0x00000010040e7211 */ /* 0x001fc800078162ff */
[----:B------:R-:W-:Y:S01]  /*95e0*/  LEA.HI.X.SX32 R5, R4, R17, 0x1, P0 ;  /* 0x0000001104057211 */ /* 0x000fe200000f0eff */
[----:B------:R0:W-:Y:S03]  /*95f0*/  STG.E.64 desc[UR4][R34.64+0x78], R10 ;  /* 0x0000780a22007986 */ /* 0x0001e6000c101b04 */
[C---:B------:R-:W-:Y:S01]  /*9600*/  LEA.HI.SX32 R18, P0, R5.reuse, R18, 0xc ;  /* 0x0000001205127211 */ /* 0x040fe200078162ff */
[----:B-1----:R-:W3:Y:S04]  /*9610*/  LDG.E.64 R12, desc[UR10][R34.64+0xd8] ;  /* 0x0000d80a220c7981 */ /* 0x002ee8000c1e1b00 */
[----:B------:R1:W-:Y:S04]  /*9620*/  STG.E.64 desc[UR4][R34.64+0x80], R6 ;  /* 0x0000800622007986 */ /* 0x0003e8000c101b04 */
[----:B------:R-:W4:Y:S01]  /*9630*/  LDG.E.64 R16, desc[UR8][R34.64+0xe0] ;  /* 0x0000e00822107981 */ /* 0x000f22000c1e1b00 */
[----:B0-----:R-:W-:-:S04]  /*9640*/  LEA.HI.X.SX32 R11, R5, R19, 0x1, P0 ;  /* 0x00000013050b7211 */ /* 0x001fc800000f0eff */
[----:B------:R-:W-:-:S04]  /*9650*/  LEA.HI.SX32 R22, P0, R11, R8, 0xc ;  /* 0x000000080b167211 */ /* 0x000fc800078162ff */
[----:B------:R-:W-:Y:S02]  /*9660*/  LEA.HI.X.SX32 R9, R11, R9, 0x1, P0 ;  /* 0x000000090b097211 */ /* 0x000fe400000f0eff */
[----:B------:R-:W-:Y:S01]  /*9670*/  LOP3.LUT R3, R0, 0xfffff, RZ, 0xc0, !PT ;  /* 0x000fffff00037812 */ /* 0x000fe200078ec0ff */
[----:B------:R0:W-:Y:S01]  /*9680*/  STG.E.64 desc[UR6][R34.64+0x60], R24 ;  /* 0x0000601822007986 */ /* 0x0001e2000c101b06 */
[----:B------:R-:W-:-:S03]  /*9690*/  LEA.HI.SX32 R26, P0, R9, R26, 0xc ;  /* 0x0000001a091a7211 */ /* 0x000fc600078162ff */
[----:B------:R5:W-:Y:S01]  /*96a0*/  STG.E.64 desc[UR4][R34.64+0x88], R2 ;  /* 0x0000880222007986 */ /* 0x000be2000c101b04 */
[----:B-1----:R-:W-:-:S03]  /*96b0*/  LEA.HI.X.SX32 R7, R9, R27, 0x1, P0 ;  /* 0x0000001b09077211 */ /* 0x002fc600000f0eff */
[----:B0-----:R-:W2:Y:S01]  /*96c0*/  LDG.E.64 R24, desc[UR4][R34.64+0xf0] ;  /* 0x0000f00422187981 */ /* 0x001ea2000c1e1b00 */
[----:B------:R-:W-:-:S04]  /*96d0*/  LEA.HI.SX32 R36, P0, R7, R36, 0xc ;  /* 0x0000002407247211 */ /* 0x000fc800078162ff */
[----:B------:R-:W-:-:S04]  /*96e0*/  LEA.HI.X.SX32 R0, R7, R37, 0x1, P0 ;  /* 0x0000002507007211 */ /* 0x000fc800000f0eff */
[----:B------:R-:W-:-:S04]  /*96f0*/  LEA.HI.SX32 R10, P0, R0, R40, 0xc ;  /* 0x00000028000a7211 */ /* 0x000fc800078162ff */
[----:B-----5:R-:W-:-:S04]  /*9700*/  LEA.HI.X.SX32 R2, R0, R41, 0x1, P0 ;  /* 0x0000002900027211 */ /* 0x020fc800000f0eff */
[----:B------:R-:W-:-:S04]  /*9710*/  LEA.HI.SX32 R8, P0, R2, R38, 0xc ;  /* 0x0000002602087211 */ /* 0x000fc800078162ff */
[----:B------:R-:W-:Y:S02]  /*9720*/  LEA.HI.X.SX32 R3, R2, R39, 0x1, P0 ;  /* 0x0000002702037211 */ /* 0x000fe400000f0eff */
[----:B------:R-:W5:Y:S01]  /*9730*/  LDG.E.64 R38, desc[UR8][R34.64+0xf8] ;  /* 0x0000f80822267981 */ /* 0x000f62000c1e1b00 */
[----:B------:R-:W-:Y:S02]  /*9740*/  LOP3.LUT R15, R5, 0xfffff, RZ, 0xc0, !PT ;  /* 0x000fffff050f7812 */ /* 0x000fe400078ec0ff */
[----:B------:R-:W-:-:S03]  /*9750*/  LOP3.LUT R19, R11, 0xfffff, RZ, 0xc0, !PT ;  /* 0x000fffff0b137812 */ /* 0x000fc600078ec0ff */
[----:B------:R0:W-:Y:S01]  /*9760*/  STG.E.64 desc[UR6][R34.64+0x98], R14 ;  /* 0x0000980e22007986 */ /* 0x0001e2000c101b06 */
[----:B------:R-:W-:-:S03]  /*9770*/  LOP3.LUT R23, R9, 0xfffff, RZ, 0xc0, !PT ;  /* 0x000fffff09177812 */ /* 0x000fc600078ec0ff */
[----:B------:R1:W-:Y:S04]  /*9780*/  STG.E.64 desc[UR4][R34.64+0xa0], R18 ;  /* 0x0000a01222007986 */ /* 0x0003e8000c101b04 */
[----:B0-----:R-:W5:Y:S04]  /*9790*/  LDG.E.64 R14, desc[UR10][R34.64+0x100] ;  /* 0x0001000a220e7981 */ /* 0x001f68000c1e1b00 */
[----:B-1----:R-:W5:Y:S01]  /*97a0*/  LDG.E.64 R18, desc[UR8][R34.64+0x108] ;  /* 0x0001080822127981 */ /* 0x002f62000c1e1b00 */
[----:B------:R-:W-:-:S03]  /*97b0*/  LOP3.LUT R27, R7, 0xfffff, RZ, 0xc0, !PT ;  /* 0x000fffff071b7812 */ /* 0x000fc600078ec0ff */
[----:B------:R0:W-:Y:S01]  /*97c0*/  STG.E.64 desc[UR6][R34.64+0xa8], R22 ;  /* 0x0000a81622007986 */ /* 0x0001e2000c101b06 */
[----:B------:R-:W-:Y:S02]  /*97d0*/  R2UR UR14, R32 ;  /* 0x00000000200e72ca */ /* 0x000fe400000e0000 */
[----:B------:R-:W-:Y:S01]  /*97e0*/  R2UR UR15, R33 ;  /* 0x00000000210f72ca */ /* 0x000fe200000e0000 */
[----:B------:R1:W-:Y:S04]  /*97f0*/  STG.E.64 desc[UR4][R34.64+0xb0], R26 ;  /* 0x0000b01a22007986 */ /* 0x0003e8000c101b04 */
[----:B0-----:R-:W5:Y:S01]  /*9800*/  LDG.E.64 R22, desc[UR10][R34.64+0x110] ;  /* 0x0001100a22167981 */ /* 0x001f62000c1e1b00 */
[----:B------:R-:W-:-:S03]  /*9810*/  LOP3.LUT R29, R4, 0xfffff, RZ, 0xc0, !PT ;  /* 0x000fffff041d7812 */ /* 0x000fc600078ec0ff */
[----:B-1----:R-:W5:Y:S01]  /*9820*/  LDG.E.64 R26, desc[UR8][R34.64+0x118] ;  /* 0x00011808221a7981 */ /* 0x002f62000c1e1b00 */
[C---:B------:R-:W-:Y:S02]  /*9830*/  R2UR UR26, R32.reuse ;  /* 0x00000000201a72ca */ /* 0x040fe400000e0000 */
[----:B------:R-:W-:Y:S01]  /*9840*/  R2UR UR27, R33 ;  /* 0x00000000211b72ca */ /* 0x000fe200000e0000 */
[----:B------:R0:W-:Y:S01]  /*9850*/  STG.E.64 desc[UR4][R34.64+0x90], R28 ;  /* 0x0000901c22007986 */ /* 0x0001e2000c101b04 */
[----:B------:R-:W-:Y:S02]  /*9860*/  LEA.HI.SX32 R6, P0, R3, R30, 0xc ;  /* 0x0000001e03067211 */ /* 0x000fe400078162ff */
[----:B------:R-:W-:Y:S02]  /*9870*/  R2UR UR34, R32 ;  /* 0x00000000202272ca */ /* 0x000fe400000e0000 */
[----:B------:R-:W-:Y:S02]  /*9880*/  R2UR UR35, R33 ;  /* 0x00000000212372ca */ /* 0x000fe400000e0000 */
[----:B------:R-:W-:-:S05]  /*9890*/  LEA.HI.X.SX32 R4, R3, R31, 0x1, P0 ;  /* 0x0000001f03047211 */ /* 0x000fca00000f0eff */
[----:B------:R-:W5:Y:S04]  /*98a0*/  LDG.E.64 R30, desc[UR26][R34.64+0x128] ;  /* 0x0001281a221e7981 */ /* 0x000f68000c1e1b00 */
[----:B0-----:R-:W5:Y:S01]  /*98b0*/  LDG.E.64 R28, desc[UR14][R34.64+0x120] ;  /* 0x0001200e221c7981 */ /* 0x001f62000c1e1b00 */
[C---:B------:R-:W-:Y:S02]  /*98c0*/  R2UR UR12, R32.reuse ;  /* 0x00000000200c72ca */ /* 0x040fe400000e0000 */
[C---:B------:R-:W-:Y:S02]  /*98d0*/  R2UR UR13, R33.reuse ;  /* 0x00000000210d72ca */ /* 0x040fe400000e0000 */
[----:B------:R-:W-:Y:S02]  /*98e0*/  R2UR UR16, R32 ;  /* 0x00000000201072ca */ /* 0x000fe400000e0000 */
[----:B------:R-:W-:-:S02]  /*98f0*/  R2UR UR17, R33 ;  /* 0x00000000211172ca */ /* 0x000fc400000e0000 */
[C---:B------:R-:W-:Y:S02]  /*9900*/  R2UR UR18, R32.reuse ;  /* 0x00000000201272ca */ /* 0x040fe400000e0000 */
[C---:B------:R-:W-:Y:S02]  /*9910*/  R2UR UR19, R33.reuse ;  /* 0x00000000211372ca */ /* 0x040fe400000e0000 */
        /* <DEDUP_REMOVED lines=12> */
[----:B------:R-:W-:Y:S02]  /*99e0*/  R2UR UR36, R32 ;  /* 0x00000000202472ca */ /* 0x000fe400000e0000 */
[----:B------:R-:W-:Y:S02]  /*99f0*/  R2UR UR37, R33 ;  /* 0x00000000212572ca */ /* 0x000fe400000e0000 */
[----:B------:R-:W5:Y:S01]  /*9a00*/  LDG.E.64 R32, desc[UR34][R34.64+0x130] ;  /* 0x0001302222207981 */ /* 0x000f62000c1e1b00 */
[----:B------:R-:W-:-:S05]  /*9a10*/  LOP3.LUT R37, R0, 0xfffff, RZ, 0xc0, !PT ;  /* 0x000fffff00257812 */ /* 0x000fca00078ec0ff */
[----:B------:R5:W-:Y:S01]  /*9a20*/  STG.E.64 desc[UR4][R34.64+0xb8], R36 ;  /* 0x0000b82422007986 */ /* 0x000be2000c101b04 */
[----:B------:R-:W-:-:S05]  /*9a30*/  LOP3.LUT R11, R2, 0xfffff, RZ, 0xc0, !PT ;  /* 0x000fffff020b7812 */ /* 0x000fca00078ec0ff */
[----:B------:R0:W-:Y:S01]  /*9a40*/  STG.E.64 desc[UR6][R34.64+0xc0], R10 ;  /* 0x0000c00a22007986 */ /* 0x0001e2000c101b06 */
[----:B------:R-:W-:Y:S02]  /*9a50*/  LOP3.LUT R7, R4, 0xfffff, RZ, 0xc0, !PT ;  /* 0x000fffff04077812 */ /* 0x000fe400078ec0ff */
[----:B------:R-:W-:-:S03]  /*9a60*/  LOP3.LUT R9, R3, 0xfffff, RZ, 0xc0, !PT ;  /* 0x000fffff03097812 */ /* 0x000fc600078ec0ff */
[----:B------:R1:W-:Y:S04]  /*9a70*/  STG.E.64 desc[UR10][R34.64+0xd0], R6 ;  /* 0x0000d00622007986 */ /* 0x0003e8000c101b0a */
[----:B------:R1:W-:Y:S01]  /*9a80*/  STG.E.64 desc[UR8][R34.64+0xc8], R8 ;  /* 0x0000c80822007986 */ /* 0x0003e2000c101b08 */
[----:B---3--:R-:W-:-:S04]  /*9a90*/  LEA.HI.SX32 R12, P0, R4, R12, 0xc ;  /* 0x0000000c040c7211 */ /* 0x008fc800078162ff */
[----:B------:R-:W-:-:S04]  /*9aa0*/  LEA.HI.X.SX32 R5, R4, R13, 0x1, P0 ;  /* 0x0000000d04057211 */ /* 0x000fc800000f0eff */
[----:B----4-:R-:W-:-:S04]  /*9ab0*/  LEA.HI.SX32 R16, P0, R5, R16, 0xc ;  /* 0x0000001005107211 */ /* 0x010fc800078162ff */
[----:B------:R-:W-:-:S04]  /*9ac0*/  LEA.HI.X.SX32 R17, R5, R17, 0x1, P0 ;  /* 0x0000001105117211 */ /* 0x000fc800000f0eff */
[----:B--2---:R-:W-:-:S04]  /*9ad0*/  LEA.HI.SX32 R20, P0, R17, R20, 0xc ;  /* 0x0000001411147211 */ /* 0x004fc800078162ff */
[----:B------:R-:W-:-:S04]  /*9ae0*/  LEA.HI.X.SX32 R21, R17, R21, 0x1, P0 ;  /* 0x0000001511157211 */ /* 0x000fc800000f0eff */
[----:B------:R-:W-:-:S04]  /*9af0*/  LEA.HI.SX32 R24, P0, R21, R24, 0xc ;  /* 0x0000001815187211 */ /* 0x000fc800078162ff */
[----:B------:R-:W-:-:S04]  /*9b00*/  LEA.HI.X.SX32 R25, R21, R25, 0x1, P0 ;  /* 0x0000001915197211 */ /* 0x000fc800000f0eff */
[----:B-----5:R-:W-:-:S04]  /*9b10*/  LEA.HI.SX32 R36, P0, R25, R38, 0xc ;  /* 0x0000002619247211 */ /* 0x020fc800078162ff */
[----:B------:R-:W-:-:S04]  /*9b20*/  LEA.HI.X.SX32 R0, R25, R39, 0x1, P0 ;  /* 0x0000002719007211 */ /* 0x000fc800000f0eff */
[----:B------:R-:W-:-:S04]  /*9b30*/  LEA.HI.SX32 R2, P0, R0, R14, 0xc ;  /* 0x0000000e00027211 */ /* 0x000fc800078162ff */
[----:B------:R-:W-:-:S04]  /*9b40*/  LEA.HI.X.SX32 R14, R0, R15, 0x1, P0 ;  /* 0x0000000f000e7211 */ /* 0x000fc800000f0eff */
[----:B0-----:R-:W-:-:S04]  /*9b50*/  LEA.HI.SX32 R10, P0, R14, R18, 0xc ;  /* 0x000000120e0a7211 */ /* 0x001fc800078162ff */
[----:B------:R-:W-:-:S04]  /*9b60*/  LEA.HI.X.SX32 R19, R14, R19, 0x1, P0 ;  /* 0x000000130e137211 */ /* 0x000fc800000f0eff */
[----:B------:R-:W-:-:S04]  /*9b70*/  LEA.HI.SX32 R4, P0, R19, R22, 0xc ;  /* 0x0000001613047211 */ /* 0x000fc800078162ff */
[----:B------:R-:W-:-:S04]  /*9b80*/  LEA.HI.X.SX32 R23, R19, R23, 0x1, P0 ;  /* 0x0000001713177211 */ /* 0x000fc800000f0eff */
[----:B------:R-:W-:-:S04]  /*9b90*/  LEA.HI.SX32 R18, P0, R23, R26, 0xc ;  /* 0x0000001a17127211 */ /* 0x000fc800078162ff */
[----:B------:R-:W-:Y:S02]  /*9ba0*/  LEA.HI.X.SX32 R27, R23, R27, 0x1, P0 ;  /* 0x0000001b171b7211 */ /* 0x000fe400000f0eff */
[----:B------:R-:W-:Y:S02]  /*9bb0*/  LOP3.LUT R13, R5, 0xfffff, RZ, 0xc0, !PT ;  /* 0x000fffff050d7812 */ /* 0x000fe400078ec0ff */
[----:B-1----:R-:W-:-:S04]  /*9bc0*/  LEA.HI.SX32 R6, P0, R27, R28, 0xc ;  /* 0x0000001c1b067211 */ /* 0x002fc800078162ff */
[----:B------:R-:W-:-:S04]  /*9bd0*/  LEA.HI.X.SX32 R29, R27, R29, 0x1, P0 ;  /* 0x0000001d1b1d7211 */ /* 0x000fc800000f0eff */
[C---:B------:R-:W-:Y:S01]  /*9be0*/  LEA.HI.SX32 R8, P0, R29.reuse, R30, 0xc ;  /* 0x0000001e1d087211 */ /* 0x040fe200078162ff */
[----:B------:R0:W-:Y:S03]  /*9bf0*/  STG.E.64 desc[UR12][R34.64+0xd8], R12 ;  /* 0x0000d80c22007986 */ /* 0x0001e6000c101b0c */
[----:B------:R-:W-:Y:S02]  /*9c00*/  LEA.HI.X.SX32 R31, R29, R31, 0x1, P0 ;  /* 0x0000001f1d1f7211 */ /* 0x000fe400000f0eff */
[----:B------:R-:W-:Y:S02]  /*9c10*/  LOP3.LUT R11, R19, 0xfffff, RZ, 0xc0, !PT ;  /* 0x000fffff130b7812 */ /* 0x000fe400078ec0ff */
[----:B------:R-:W-:Y:S02]  /*9c20*/  LOP3.LUT R17, R17, 0xfffff, RZ, 0xc0, !PT ;  /* 0x000fffff11117812 */ /* 0x000fe400078ec0ff */
[----:B------:R-:W-:-:S02]  /*9c30*/  LOP3.LUT R21, R21, 0xfffff, RZ, 0xc0, !PT ;  /* 0x000fffff15157812 */ /* 0x000fc400078ec0ff */
[----:B------:R-:W-:Y:S02]  /*9c40*/  LOP3.LUT R25, R25, 0xfffff, RZ, 0xc0, !PT ;  /* 0x000fffff19197812 */ /* 0x000fe400078ec0ff */
[----:B------:R-:W-:Y:S02]  /*9c50*/  LOP3.LUT R37, R0, 0xfffff, RZ, 0xc0, !PT ;  /* 0x000fffff00257812 */ /* 0x000fe400078ec0ff */
[----:B------:R-:W-:Y:S02]  /*9c60*/  LOP3.LUT R3, R14, 0xfffff, RZ, 0xc0, !PT ;  /* 0x000fffff0e037812 */ /* 0x000fe400078ec0ff */
[----:B------:R-:W-:Y:S02]  /*9c70*/  LOP3.LUT R5, R23, 0xfffff, RZ, 0xc0, !PT ;  /* 0x000fffff17057812 */ /* 0x000fe400078ec0ff */
[----:B------:R-:W-:Y:S02]  /*9c80*/  LOP3.LUT R19, R27, 0xfffff, RZ, 0xc0, !PT ;  /* 0x000fffff1b137812 */ /* 0x000fe400078ec0ff */
[----:B------:R-:W-:-:S02]  /*9c90*/  LOP3.LUT R7, R29, 0xfffff, RZ, 0xc0, !PT ;  /* 0x000fffff1d077812 */ /* 0x000fc400078ec0ff */
[C---:B------:R-:W-:Y:S02]  /*9ca0*/  LOP3.LUT R9, R31.reuse, 0xfffff, RZ, 0xc0, !PT ;  /* 0x000fffff1f097812 */ /* 0x040fe400078ec0ff */
[----:B0-----:R-:W-:-:S04]  /*9cb0*/  LEA.HI.SX32 R12, P0, R31, R32, 0xc ;  /* 0x000000201f0c7211 */ /* 0x001fc800078162ff */
[----:B------:R-:W-:Y:S01]  /*9cc0*/  LEA.HI.X.SX32 R13, R31, R33, 0x1, P0 ;  /* 0x000000211f0d7211 */ /* 0x000fe200000f0eff */
[----:B------:R-:W-:Y:S04]  /*9cd0*/  STG.E.64 desc[UR14][R34.64+0xe0], R16 ;  /* 0x0000e01022007986 */ /* 0x000fe8000c101b0e */
        /* <DEDUP_REMOVED lines=9> */
[----:B------:R-:W-:Y:S01]  /*9d70*/  STG.E.64 desc[UR36][R34.64+0x130], R12 ;  /* 0x0001300c22007986 */ /* 0x000fe2000c101b24 */
[----:B------:R-:W-:Y:S05]  /*9d80*/  EXIT ;  /* 0x000000000000794d */ /* 0x000fea0003800000 */
.L_x_180:
[----:B------:R-:W-:-:S00]  /*9d90*/  BRA `(.L_x_180) ;  /* 0xfffffffc00fc7947 */ /* 0x000fc0000383ffff */
[----:B------:R-:W-:-:S00]  /*9da0*/  NOP ;  /* 0x0000000000007918 */ /* 0x000fc00000000000 */
        /* <DEDUP_REMOVED lines=13> */
.L_x_216:


//--------------------- .text._Z13ExDOTCompletePx --------------------------
	.section	.text._Z13ExDOTCompletePx,"ax",@progbits
	.align	128
        .global         _Z13ExDOTCompletePx
        .type           _Z13ExDOTCompletePx,@function
        .size           _Z13ExDOTCompletePx,(.L_x_217 - _Z13ExDOTCompletePx)
        .other          _Z13ExDOTCompletePx,@"STO_CUDA_ENTRY STV_DEFAULT"
_Z13ExDOTCompletePx:
.text._Z13ExDOTCompletePx:
        /* <DEDUP_REMOVED lines=14> */
.L_x_182:
[----:B------:R-:W-:Y:S05]  /*00e0*/  BSYNC.RECONVERGENT B6 ;  /* 0x0000000000067941 */ /* 0x000fea0003800200 */
.L_x_181:
[----:B------:R-:W0:Y:S01]  /*00f0*/  LDC.64 R4, c[0x0][0x358] ;  /* 0x0000d600ff047b82 */ /* 0x000e220000000a00 */
[----:B------:R-:W-:-:S13]  /*0100*/  ISETP.GT.U32.AND P0, PT, R2, 0x26, PT ;  /* 0x000000260200780c */ /* 0x000fda0003f04070 */
[----:B------:R-:W-:Y:S05]  /*0110*/  @P0 BRA `(.L_x_183) ;  /* 0x0000000400840947 */ /* 0x000fea0003800000 */
[----:B------:R-:W-:Y:S01]  /*0120*/  IMAD R27, R17, 0x1380, R2 ;  /* 0x00001380111b7824 */ /* 0x000fe200078e0202 */
[----:B------:R-:W-:Y:S01]  /*0130*/  BSSY.RECONVERGENT B0, `(.L_x_184) ;  /* 0x0000059000007945 */ /* 0x000fe20003800200 */
[----:B------:R-:W-:Y:S02]  /*0140*/  IMAD.MOV.U32 R0, RZ, RZ, RZ ;  /* 0x000000ffff007224 */ /* 0x000fe400078e00ff */
[----:B------:R-:W-:Y:S02]  /*0150*/  IMAD.MOV.U32 R29, RZ, RZ, RZ ;  /* 0x000000ffff1d7224 */ /* 0x000fe400078e00ff */
[----:B------:R-:W-:Y:S02]  /*0160*/  IMAD.MOV.U32 R3, RZ, RZ, 0x138 ;  /* 0x00000138ff037424 */ /* 0x000fe400078e00ff */
[----:B------:R-:W-:-:S07]  /*0170*/  VIADD R27, R27, 0x138 ;  /* 0x000001381b1b7836 */ /* 0x000fce0000000000 */
.L_x_185:
[----:B------:R-:W1:Y:S01]  /*0180*/  LDC.64 R6, c[0x0][0x380] ;  /* 0x0000e000ff067b82 */ /* 0x000e620000000a00 */
[C---:B0-----:R-:W-:Y:S01]  /*0190*/  R2UR UR4, R4.reuse ;  /* 0x00000000040472ca */ /* 0x041fe200000e0000 */
[----:B------:R-:W-:Y:S01]  /*01a0*/  VIADD R25, R27, 0xfffffec8 ;  /* 0xfffffec81b197836 */ /* 0x000fe20000000000 */
[----:B------:R-:W-:Y:S01]  /*01b0*/  R2UR UR5, R5 ;  /* 0x00000000050572ca */ /* 0x000fe200000e0000 */
[C---:B------:R-:W-:Y:S01]  /*01c0*/  VIADD R13, R27.reuse, 0xfffffeef ;  /* 0xfffffeef1b0d7836 */ /* 0x040fe20000000000 */
[C---:B------:R-:W-:Y:S01]  /*01d0*/  R2UR UR6, R4.reuse ;  /* 0x00000000040672ca */ /* 0x040fe200000e0000 */
[----:B------:R-:W-:Y:S01]  /*01e0*/  VIADD R15, R27, 0xffffff16 ;  /* 0xffffff161b0f7836 */ /* 0x000fe20000000000 */
[----:B------:R-:W-:Y:S01]  /*01f0*/  R2UR UR7, R5 ;  /* 0x00000000050772ca */ /* 0x000fe200000e0000 */
[C---:B------:R-:W-:Y:S01]  /*0200*/  VIADD R19, R27.reuse, 0xffffff3d ;  /* 0xffffff3d1b137836 */ /* 0x040fe20000000000 */
[C---:B------:R-:W-:Y:S01]  /*0210*/  R2UR UR8, R4.reuse ;  /* 0x00000000040872ca */ /* 0x040fe200000e0000 */
[----:B------:R-:W-:Y:S01]  /*0220*/  VIADD R21, R27, 0xffffff64 ;  /* 0xffffff641b157836 */ /* 0x000fe20000000000 */
[----:B------:R-:W-:Y:S01]  /*0230*/  R2UR UR9, R5 ;  /* 0x00000000050972ca */ /* 0x000fe200000e0000 */
[C---:B------:R-:W-:Y:S01]  /*0240*/  VIADD R23, R27.reuse, 0xffffff8b ;  /* 0xffffff8b1b177836 */ /* 0x040fe20000000000 */
[----:B------:R-:W-:Y:S01]  /*0250*/  R2UR UR10, R4 ;  /* 0x00000000040a72ca */ /* 0x000fe200000e0000 */
[----:B------:R-:W-:Y:S01]  /*0260*/  VIADD R9, R27, 0xffffffb2 ;  /* 0xffffffb21b097836 */ /* 0x000fe20000000000 */
[----:B------:R-:W-:-:S02]  /*0270*/  R2UR UR11, R5 ;  /* 0x00000000050b72ca */ /* 0x000fc400000e0000 */
[C---:B------:R-:W-:Y:S02]  /*0280*/  R2UR UR12, R4.reuse ;  /* 0x00000000040c72ca */ /* 0x040fe400000e0000 */
[C---:B------:R-:W-:Y:S02]  /*0290*/  R2UR UR13, R5.reuse ;  /* 0x00000000050d72ca */ /* 0x040fe400000e0000 */
[C---:B------:R-:W-:Y:S02]  /*02a0*/  R2UR UR14, R4.reuse ;  /* 0x00000000040e72ca */ /* 0x040fe400000e0000 */
[----:B------:R-:W-:Y:S01]  /*02b0*/  R2UR UR15, R5 ;  /* 0x00000000050f72ca */ /* 0x000fe200000e0000 */
[--C-:B-1----:R-:W-:Y:S01]  /*02c0*/  IMAD.WIDE.U32 R24, R25, 0x8, R6.reuse ;  /* 0x0000000819187825 */ /* 0x102fe200078e0006 */
[C---:B------:R-:W-:Y:S02]  /*02d0*/  R2UR UR16, R4.reuse ;  /* 0x00000000041072ca */ /* 0x040fe400000e0000 */
[----:B------:R-:W-:Y:S01]  /*02e0*/  R2UR UR17, R5 ;  /* 0x00000000051172ca */ /* 0x000fe200000e0000 */
[--C-:B------:R-:W-:Y:S01]  /*02f0*/  IMAD.WIDE.U32 R12, R13, 0x8, R6.reuse ;  /* 0x000000080d0c7825 */ /* 0x100fe200078e0006 */
[----:B------:R-:W-:Y:S01]  /*0300*/  R2UR UR18, R4 ;  /* 0x00000000041272ca */ /* 0x000fe200000e0000 */
[----:B------:R-:W2:Y:S01]  /*0310*/  LDG.E.64 R24, desc[UR4][R24.64] ;  /* 0x0000000418187981 */ /* 0x000ea2000c1e1b00 */
[----:B------:R-:W-:Y:S01]  /*0320*/  R2UR UR19, R5 ;  /* 0x00000000051372ca */ /* 0x000fe200000e0000 */
[----:B------:R-:W-:-:S02]  /*0330*/  IMAD.WIDE.U32 R14, R15, 0x8, R6 ;  /* 0x000000080f0e7825 */ /* 0x000fc400078e0006 */
[----:B------:R-:W2:Y:S02]  /*0340*/  LDG.E.64 R12, desc[UR6][R12.64] ;  /* 0x000000060c0c7981 */ /* 0x000ea4000c1e1b00 */
[--C-:B------:R-:W-:Y:S02]  /*0350*/  IMAD.WIDE.U32 R18, R19, 0x8, R6.reuse ;  /* 0x0000000813127825 */ /* 0x100fe400078e0006 */
[----:B------:R-:W3:Y:S02]  /*0360*/  LDG.E.64 R14, desc[UR8][R14.64] ;  /* 0x000000080e0e7981 */ /* 0x000ee4000c1e1b00 */
[--C-:B------:R-:W-:Y:S02]  /*0370*/  IMAD.WIDE.U32 R20, R21, 0x8, R6.reuse ;  /* 0x0000000815147825 */ /* 0x100fe400078e0006 */
[----:B------:R-:W3:Y:S02]  /*0380*/  LDG.E.64 R18, desc[UR10][R18.64] ;  /* 0x0000000a12127981 */ /* 0x000ee4000c1e1b00 */
[----:B------:R-:W-:-:S02]  /*0390*/  IMAD.WIDE.U32 R22, R23, 0x8, R6 ;  /* 0x0000000817167825 */ /* 0x000fc400078e0006 */
[----:B------:R-:W4:Y:S02]  /*03a0*/  LDG.E.64 R20, desc[UR12][R20.64] ;  /* 0x0000000c14147981 */ /* 0x000f24000c1e1b00 */
[----:B------:R-:W-:Y:S02]  /*03b0*/  VIADD R11, R27, 0xffffffd9 ;  /* 0xffffffd91b0b7836 */ /* 0x000fe40000000000 */
[--C-:B------:R-:W-:Y:S01]  /*03c0*/  IMAD.WIDE.U32 R8, R9, 0x8, R6.reuse ;  /* 0x0000000809087825 */ /* 0x100fe200078e0006 */
[----:B------:R-:W4:Y:S03]  /*03d0*/  LDG.E.64 R22, desc[UR14][R22.64] ;  /* 0x0000000e16167981 */ /* 0x000f26000c1e1b00 */
[----:B------:R-:W-:Y:S02]  /*03e0*/  IMAD.WIDE.U32 R10, R11, 0x8, R6 ;  /* 0x000000080b0a7825 */ /* 0x000fe400078e0006 */
[----:B------:R-:W5:Y:S04]  /*03f0*/  LDG.E.64 R8, desc[UR16][R8.64] ;  /* 0x0000001008087981 */ /* 0x000f68000c1e1b00 */
[----:B------:R-:W5:Y:S01]  /*0400*/  LDG.E.64 R10, desc[UR18][R10.64] ;  /* 0x000000120a0a7981 */ /* 0x000f62000c1e1b00 */
[----:B--2---:R-:W-:-:S04]  /*0410*/  IADD3 R31, P0, P1, R12, R24, R0 ;  /* 0x000000180c1f7210 */ /* 0x004fc8000791e000 */
[----:B------:R-:W-:Y:S02]  /*0420*/  IADD3.X R13, PT, PT, R13, R25, R29, P0, P1 ;  /* 0x000000190d0d7210 */ /* 0x000fe400007e241d */
[----:B---3--:R-:W-:-:S04]  /*0430*/  IADD3 R29, P0, P1, R18, R14, R31 ;  /* 0x0000000e121d7210 */ /* 0x008fc8000791e01f */
[----:B------:R-:W-:Y:S02]  /*0440*/  IADD3.X R15, PT, PT, R19, R15, R13, P0, P1 ;  /* 0x0000000f130f7210 */ /* 0x000fe400007e240d */
[----:B----4-:R-:W-:-:S04]  /*0450*/  IADD3 R29, P0, P1, R22, R20, R29 ;  /* 0x00000014161d7210 */ /* 0x010fc8000791e01d */
[----:B------:R-:W-:Y:S02]  /*0460*/  IADD3.X R21, PT, PT, R23, R21, R15, P0, P1 ;  /* 0x0000001517157210 */ /* 0x000fe400007e240f */
[----:B-----5:R-:W-:-:S04]  /*0470*/  IADD3 R29, P0, P1, R10, R8, R29 ;  /* 0x000000080a1d7210 */ /* 0x020fc8000791e01d */
[----:B------:R-:W-:Y:S01]  /*0480*/  IADD3.X R0, PT, PT, R11, R9, R21, P0, P1 ;  /* 0x000000090b007210 */ /* 0x000fe200007e2415 */
[C---:B------:R-:W-:Y:S02]  /*0490*/  VIADD R21, R27.reuse, 0x27 ;  /* 0x000000271b157836 */ /* 0x040fe40000000000 */
[----:B------:R-:W-:-:S04]  /*04a0*/  IMAD.WIDE.U32 R22, R27, 0x8, R6 ;  /* 0x000000081b167825 */ /* 0x000fc800078e0006 */
[--C-:B------:R-:W-:Y:S02]  /*04b0*/  IMAD.WIDE.U32 R20, R21, 0x8, R6.reuse ;  /* 0x0000000815147825 */ /* 0x100fe400078e0006 */
[----:B------:R-:W2:Y:S02]  /*04c0*/  LDG.E.64 R22, desc[UR4][R22.64] ;  /* 0x0000000416167981 */ /* 0x000ea4000c1e1b00 */
[C---:B------:R-:W-:Y:S02]  /*04d0*/  VIADD R19, R27.reuse, 0x4e ;  /* 0x0000004e1b137836 */ /* 0x040fe40000000000 */
[----:B------:R-:W-:Y:S01]  /*04e0*/  VIADD R15, R27, 0x75 ;  /* 0x000000751b0f7836 */ /* 0x000fe20000000000 */
[----:B------:R-:W2:Y:S01]  /*04f0*/  LDG.E.64 R20, desc[UR6][R20.64] ;  /* 0x0000000614147981 */ /* 0x000ea2000c1e1b00 */
[----:B------:R-:W-:-:S04]  /*0500*/  IMAD.WIDE.U32 R18, R19, 0x8, R6 ;  /* 0x0000000813127825 */ /* 0x000fc800078e0006 */
[--C-:B------:R-:W-:Y:S02]  /*0510*/  IMAD.WIDE.U32 R14, R15, 0x8, R6.reuse ;  /* 0x000000080f0e7825 */ /* 0x100fe400078e0006 */
[----:B------:R-:W3:Y:S02]  /*0520*/  LDG.E.64 R18, desc[UR8][R18.64] ;  /* 0x0000000812127981 */ /* 0x000ee4000c1e1b00 */
[C---:B------:R-:W-:Y:S02]  /*0530*/  VIADD R13, R27.reuse, 0x9c ;  /* 0x0000009c1b0d7836 */ /* 0x040fe40000000000 */
[----:B------:R-:W3:Y:S01]  /*0540*/  LDG.E.64 R14, desc[UR10][R14.64] ;  /* 0x0000000a0e0e7981 */ /* 0x000ee2000c1e1b00 */
[C---:B------:R-:W-:Y:S02]  /*0550*/  VIADD R11, R27.reuse, 0xc3 ;  /* 0x000000c31b0b7836 */ /* 0x040fe40000000000 */
[----:B------:R-:W-:Y:S02]  /*0560*/  VIADD R25, R27, 0x111 ;  /* 0x000001111b197836 */ /* 0x000fe40000000000 */
[----:B------:R-:W-:-:S04]  /*0570*/  IMAD.WIDE.U32 R12, R13, 0x8, R6 ;  /* 0x000000080d0c7825 */ /* 0x000fc800078e0006 */
[--C-:B------:R-:W-:Y:S02]  /*0580*/  IMAD.WIDE.U32 R10, R11, 0x8, R6.reuse ;  /* 0x000000080b0a7825 */ /* 0x100fe400078e0006 */
[----:B------:R-:W4:Y:S02]  /*0590*/  LDG.E.64 R12, desc[UR12][R12.64] ;  /* 0x0000000c0c0c7981 */ /* 0x000f24000c1e1b00 */
[----:B------:R-:W-:Y:S02]  /*05a0*/  VIADD R9, R27, 0xea ;  /* 0x000000ea1b097836 */ /* 0x000fe40000000000 */
[--C-:B------:R-:W-:Y:S01]  /*05b0*/  IMAD.WIDE.U32 R24, R25, 0x8, R6.reuse ;  /* 0x0000000819187825 */ /* 0x100fe200078e0006 */
[----:B------:R-:W4:Y:S03]  /*05c0*/  LDG.E.64 R10, desc[UR14][R10.64] ;  /* 0x0000000e0a0a7981 */ /* 0x000f26000c1e1b00 */
[----:B------:R-:W-:-:S02]  /*05d0*/  IMAD.WIDE.U32 R8, R9, 0x8, R6 ;  /* 0x0000000809087825 */ /* 0x000fc400078e0006 */
[----:B------:R-:W5:Y:S04]  /*05e0*/  LDG.E.64 R24, desc[UR18][R24.64] ;  /* 0x0000001218187981 */ /* 0x000f68000c1e1b00 */
[----:B------:R-:W5:Y:S01]  /*05f0*/  LDG.E.64 R8, desc[UR16][R8.64] ;  /* 0x0000001008087981 */ /* 0x000f62000c1e1b00 */
[----:B------:R-:W-:Y:S02]  /*0600*/  VIADD R3, R3, 0x270 ;  /* 0x0000027003037836 */ /* 0x000fe40000000000 */
[----:B------:R-:W-:Y:S01]  /*0610*/  VIADD R27, R27, 0x270 ;  /* 0x000002701b1b7836 */ /* 0x000fe20000000000 */
[----:B--2---:R-:W-:-:S04]  /*0620*/  IADD3 R29, P0, P1, R20, R22, R29 ;  /* 0x00000016141d7210 */ /* 0x004fc8000791e01d */
[----:B------:R-:W-:Y:S02]  /*0630*/  IADD3.X R23, PT, PT, R21, R23, R0, P0, P1 ;  /* 0x0000001715177210 */ /* 0x000fe400007e2400 */
[----:B---3--:R-:W-:-:S04]  /*0640*/  IADD3 R21, P2, P3, R14, R18, R29 ;  /* 0x000000120e157210 */ /* 0x008fc80007b5e01d */
[----:B------:R-:W-:Y:S02]  /*0650*/  IADD3.X R15, PT, PT, R15, R19, R23, P2, P3 ;  /* 0x000000130f0f7210 */ /* 0x000fe400017e6417 */
[----:B------:R-:W-:Y:S02]  /*0660*/  ISETP.NE.AND P2, PT, R3, 0x14b8, PT ;  /* 0x000014b80300780c */ /* 0x000fe40003f45270 */
[----:B----4-:R-:W-:-:S04]  /*0670*/  IADD3 R21, P0, P1, R10, R12, R21 ;  /* 0x0000000c0a157210 */ /* 0x010fc8000791e015 */
[----:B------:R-:W-:Y:S02]  /*0680*/  IADD3.X R11, PT, PT, R11, R13, R15, P0, P1 ;  /* 0x0000000d0b0b7210 */ /* 0x000fe400007e240f */
[----:B-----5:R-:W-:-:S04]  /*0690*/  IADD3 R0, P3, P4, R24, R8, R21 ;  /* 0x0000000818007210 */ /* 0x020fc80007c7e015 */
[----:B------:R-:W-:Y:S01]  /*06a0*/  IADD3.X R29, PT, PT, R25, R9, R11, P3, P4 ;  /* 0x00000009191d7210 */ /* 0x000fe20001fe840b */
[----:B------:R-:W-:Y:S08]  /*06b0*/  @P2 BRA `(.L_x_185) ;  /* 0xfffffff800b02947 */ /* 0x000ff0000383ffff */
[----:B------:R-:W-:Y:S05]  /*06c0*/  BSYNC.RECONVERGENT B0 ;  /* 0x0000000000007941 */ /* 0x000fea0003800200 */
.L_x_184:
[----:B------:R-:W-:Y:S01]  /*06d0*/  R2UR UR4, R4 ;  /* 0x00000000040472ca */ /* 0x000fe200000e0000 */
[----:B------:R-:W-:Y:S01]  /*06e0*/  IMAD R3, R17, 0x27, R2 ;  /* 0x0000002711037824 */ /* 0x000fe200078e0202 */
[----:B------:R-:W-:Y:S01]  /*06f0*/  R2UR UR5, R5 ;  /* 0x00000000050572ca */ /* 0x000fe200000e0000 */
[----:B------:R-:W-:Y:S02]  /*0700*/  IMAD.MOV.U32 R28, RZ, RZ, R0 ;  /* 0x000000ffff1c7224 */ /* 0x000fe400078e0000 */
[----:B------:R-:W-:-:S10]  /*0710*/  IMAD.WIDE.U32 R6, R3, 0x8, R6 ;  /* 0x0000000803067825 */ /* 0x000fd400078e0006 */
[----:B------:R1:W-:Y:S02]  /*0720*/  STG.E.64 desc[UR4][R6.64], R28 ;  /* 0x0000001c06007986 */ /* 0x0003e4000c101b04 */
.L_x_183:
[----:B------:R-:W-:Y:S05]  /*0730*/  WARPSYNC.ALL ;  /* 0x0000000000007948 */ /* 0x000fea0003800000 */
[----:B------:R-:W-:Y:S01]  /*0740*/  BAR.SYNC.DEFER_BLOCKING 0x0 ;  /* 0x0000000000007b1d */ /* 0x000fe20000010000 */
[----:B------:R-:W-:-:S13]  /*0750*/  ISETP.NE.AND P0, PT, R2, RZ, PT ;  /* 0x000000ff0200720c */ /* 0x000fda0003f05270 */
[----:B------:R-:W-:Y:S05]  /*0760*/  @P0 EXIT ;  /* 0x000000000000094d */ /* 0x000fea0003800000 */
[----:B-1----:R-:W1:Y:S01]  /*0770*/  LDC.64 R28, c[0x0][0x380] ;  /* 0x0000e000ff1c7b82 */ /* 0x002e620000000a00 */
[C---:B0-----:R-:W-:Y:S01]  /*0780*/  R2UR UR4, R4.reuse ;  /* 0x00000000040472ca */ /* 0x041fe200000e0000 */
[----:B------:R-:W-:Y:S01]  /*0790*/  IMAD R17, R17, 0x27, RZ ;  /* 0x0000002711117824 */ /* 0x000fe200078e02ff */
[C---:B------:R-:W-:Y:S02]  /*07a0*/  R2UR UR5, R5.reuse ;  /* 0x00000000050572ca */ /* 0x040fe400000e0000 */
[----:B------:R-:W-:Y:S02]  /*07b0*/  R2UR UR6, R4 ;  /* 0x00000000040672ca */ /* 0x000fe400000e0000 */
[----:B------:R-:W-:Y:S01]  /*07c0*/  R2UR UR7, R5 ;  /* 0x00000000050772ca */ /* 0x000fe200000e0000 */
[----:B-1----:R-:W-:-:S08]  /*07d0*/  IMAD.WIDE.U32 R28, R17, 0x8, R28 ;  /* 0x00000008111c7825 */ /* 0x002fd000078e001c */
[----:B------:R-:W2:Y:S04]  /*07e0*/  LDG.E.64 R8, desc[UR4][R28.64] ;  /* 0x000000041c087981 */ /* 0x000ea8000c1e1b00 */
[----:B------:R-:W3:Y:S04]  /*07f0*/  LDG.E.64 R22, desc[UR6][R28.64+0x8] ;  /* 0x000008061c167981 */ /* 0x000ee8000c1e1b00 */
[----:B------:R-:W4:Y:S04]  /*0800*/  LDG.E.64 R6, desc[UR4][R28.64+0x10] ;  /* 0x000010041c067981 */ /* 0x000f28000c1e1b00 */
[----:B------:R-:W5:Y:S04]  /*0810*/  LDG.E.64 R16, desc[UR6][R28.64+0x18] ;  /* 0x000018061c107981 */ /* 0x000f68000c1e1b00 */
[----:B------:R-:W5:Y:S04]  /*0820*/  LDG.E.64 R20, desc[UR4][R28.64+0x20] ;  /* 0x000020041c147981 */ /* 0x000f68000c1e1b00 */
[----:B------:R-:W5:Y:S04]  /*0830*/  LDG.E.64 R18, desc[UR6][R28.64+0x28] ;  /* 0x000028061c127981 */ /* 0x000f68000c1e1b00 */
[----:B------:R-:W5:Y:S04]  /*0840*/  LDG.E.64 R2, desc[UR4][R28.64+0x30] ;  /* 0x000030041c027981 */ /* 0x000f68000c1e1b00 */
[----:B------:R-:W5:Y:S04]  /*0850*/  LDG.E.64 R12, desc[UR6][R28.64+0x38] ;  /* 0x000038061c0c7981 */ /* 0x000f68000c1e1b00 */
[----:B------:R-:W5:Y:S01]  /*0860*/  LDG.E.64 R14, desc[UR4][R28.64+0x40] ;  /* 0x000040041c0e7981 */ /* 0x000f62000c1e1b00 */
[----:B------:R-:W-:-:S02]  /*0870*/  R2UR UR8, R4 ;  /* 0x00000000040872ca */ /* 0x000fc400000e0000 */
[C---:B------:R-:W-:Y:S01]  /*0880*/  R2UR UR9, R5.reuse ;  /* 0x00000000050972ca */ /* 0x040fe200000e0000 */
[----:B------:R-:W5:Y:S01]  /*0890*/  LDG.E.64 R10, desc[UR6][R28.64+0x48] ;  /* 0x000048061c0a7981 */ /* 0x000f62000c1e1b00 */
[----:B------:R-:W-:Y:S02]  /*08a0*/  R2UR UR10, R4 ;  /* 0x00000000040a72ca */ /* 0x000fe400000e0000 */
[----:B------:R-:W-:Y:S02]  /*08b0*/  R2UR UR11, R5 ;  /* 0x00000000050b72ca */ /* 0x000fe400000e0000 */
[C---:B--2---:R-:W-:Y:S01]  /*08c0*/  LOP3.LUT R31, R9.reuse, 0xfffff, RZ, 0xc0, !PT ;  /* 0x000fffff091f7812 */ /* 0x044fe200078ec0ff */
[----:B------:R-:W-:Y:S01]  /*08d0*/  IMAD.MOV.U32 R30, RZ, RZ, R8 ;  /* 0x000000ffff1e7224 */ /* 0x000fe200078e0008 */
[----:B---3--:R-:W-:-:S04]  /*08e0*/  LEA.HI.SX32 R26, P0, R9, R22, 0xc ;  /* 0x00000016091a7211 */ /* 0x008fc800078162ff */
[----:B------:R0:W-:Y:S01]  /*08f0*/  STG.E.64 desc[UR4][R28.64], R30 ;  /* 0x0000001e1c007986 */ /* 0x0001e2000c101b04 */
[----:B------:R-:W-:-:S03]  /*0900*/  LEA.HI.X.SX32 R23, R9, R23, 0x1, P0 ;  /* 0x0000001709177211 */ /* 0x000fc600000f0eff */
[----:B------:R-:W2:Y:S01]  /*0910*/  LDG.E.64 R8, desc[UR8][R28.64+0x50] ;  /* 0x000050081c087981 */ /* 0x000ea2000c1e1b00 */
[C---:B----4-:R-:W-:Y:S02]  /*0920*/  LEA.HI.SX32 R22, P0, R23.reuse, R6, 0xc ;  /* 0x0000000617167211 */ /* 0x050fe400078162ff */
[C---:B------:R-:W-:Y:S02]  /*0930*/  LOP3.LUT R27, R23.reuse, 0xfffff, RZ, 0xc0, !PT ;  /* 0x000fffff171b7812 */ /* 0x040fe400078ec0ff */
[----:B------:R-:W-:Y:S02]  /*0940*/  LEA.HI.X.SX32 R23, R23, R7, 0x1, P0 ;  /* 0x0000000717177211 */ /* 0x000fe400000f0eff */
[----:B------:R-:W3:Y:S02]  /*0950*/  LDG.E.64 R6, desc[UR4][R28.64+0x58] ;  /* 0x000058041c067981 */ /* 0x000ee4000c1e1b00 */
[C---:B-----5:R-:W-:Y:S02]  /*0960*/  LEA.HI.SX32 R24, P0, R23.reuse, R16, 0xc ;  /* 0x0000001017187211 */ /* 0x060fe400078162ff */
[----:B------:R-:W-:Y:S02]  /*0970*/  STG.E.64 desc[UR6][R28.64+0x8], R26 ;  /* 0x0000081a1c007986 */ /* 0x000fe4000c101b06 */
[----:B------:R-:W-:-:S02]  /*0980*/  LEA.HI.X.SX32 R25, R23, R17, 0x1, P0 ;  /* 0x0000001117197211 */ /* 0x000fc400000f0eff */
[----:B------:R-:W4:Y:S02]  /*0990*/  LDG.E.64 R16, desc[UR6][R28.64+0x60] ;  /* 0x000060061c107981 */ /* 0x000f24000c1e1b00 */
[----:B------:R-:W-:-:S04]  /*09a0*/  LEA.HI.SX32 R32, P0, R25, R20, 0xc ;  /* 0x0000001419207211 */ /* 0x000fc800078162ff */
[----:B------:R-:W-:-:S04]  /*09b0*/  LEA.HI.X.SX32 R21, R25, R21, 0x1, P0 ;  /* 0x0000001519157211 */ /* 0x000fc800000f0eff */
[C---:B0-----:R-:W-:Y:S02]  /*09c0*/  LEA.HI.SX32 R30, P0, R21.reuse, R18, 0xc ;  /* 0x00000012151e7211 */ /* 0x041fe400078162ff */
[C---:B------:R-:W-:Y:S02]  /*09d0*/  LOP3.LUT R33, R21.reuse, 0xfffff, RZ, 0xc0, !PT ;  /* 0x000fffff15217812 */ /* 0x040fe400078ec0ff */
[----:B------:R-:W-:Y:S02]  /*09e0*/  LEA.HI.X.SX32 R19, R21, R19, 0x1, P0 ;  /* 0x0000001315137211 */ /* 0x000fe400000f0eff */
[----:B------:R-:W5:Y:S01]  /*09f0*/  LDG.E.64 R20, desc[UR8][R28.64+0x68] ;  /* 0x000068081c147981 */ /* 0x000f62000c1e1b00 */
[----:B------:R-:W-:Y:S02]  /*0a00*/  LOP3.LUT R23, R23, 0xfffff, RZ, 0xc0, !PT ;  /* 0x000fffff17177812 */ /* 0x000fe400078ec0ff */
[----:B------:R-:W-:-:S03]  /*0a10*/  LEA.HI.SX32 R18, P0, R19, R2, 0xc ;  /* 0x0000000213127211 */ /* 0x000fc600078162ff */
[----:B------:R0:W-:Y:S01]  /*0a20*/  STG.E.64 desc[UR4][R28.64+0x10], R22 ;  /* 0x000010161c007986 */ /* 0x0001e2000c101b04 */
[----:B------:R-:W-:Y:S02]  /*0a30*/  LOP3.LUT R25, R25, 0xfffff, RZ, 0xc0, !PT ;  /* 0x000fffff19197812 */ /* 0x000fe400078ec0ff */
[C---:B------:R-:W-:Y:S02]  /*0a40*/  LOP3.LUT R31, R19.reuse, 0xfffff, RZ, 0xc0, !PT ;  /* 0x000fffff131f7812 */ /* 0x040fe400078ec0ff */
[----:B0-----:R-:W-:Y:S02]  /*0a50*/  LEA.HI.X.SX32 R23, R19, R3, 0x1, P0 ;  /* 0x0000000313177211 */ /* 0x001fe400000f0eff */
[----:B------:R-:W5:Y:S02]  /*0a60*/  LDG.E.64 R2, desc[UR10][R28.64+0x70] ;  /* 0x0000700a1c027981 */ /* 0x000f64000c1e1b00 */
[C---:B------:R-:W-:Y:S02]  /*0a70*/  LEA.HI.SX32 R26, P0, R23.reuse, R12, 0xc ;  /* 0x0000000c171a7211 */ /* 0x040fe400078162ff */
[----:B------:R-:W-:-:S02]  /*0a80*/  LOP3.LUT R19, R23, 0xfffff, RZ, 0xc0, !PT ;  /* 0x000fffff17137812 */ /* 0x000fc400078ec0ff */
[----:B------:R-:W-:Y:S02]  /*0a90*/  LEA.HI.X.SX32 R23, R23, R13, 0x1, P0 ;  /* 0x0000000d17177211 */ /* 0x000fe400000f0eff */
[----:B------:R-:W5:Y:S04]  /*0aa0*/  LDG.E.64 R12, desc[UR8][R28.64+0x78] ;  /* 0x000078081c0c7981 */ /* 0x000f68000c1e1b00 */
[----:B------:R0:W-:Y:S01]  /*0ab0*/  STG.E.64 desc[UR4][R28.64+0x18], R24 ;  /* 0x000018181c007986 */ /* 0x0001e2000c101b04 */
[C---:B------:R-:W-:Y:S02]  /*0ac0*/  LOP3.LUT R27, R23.reuse, 0xfffff, RZ, 0xc0, !PT ;  /* 0x000fffff171b7812 */ /* 0x040fe400078ec0ff */
[----:B0-----:R-:W-:-:S04]  /*0ad0*/  LEA.HI.SX32 R24, P0, R23, R14, 0xc ;  /* 0x0000000e17187211 */ /* 0x001fc800078162ff */
[----:B------:R-:W-:Y:S02]  /*0ae0*/  LEA.HI.X.SX32 R15, R23, R15, 0x1, P0 ;  /* 0x0000000f170f7211 */ /* 0x000fe400000f0eff */
[----:B------:R-:W5:Y:S04]  /*0af0*/  LDG.E.64 R22, desc[UR10][R28.64+0x80] ;  /* 0x0000800a1c167981 */ /* 0x000f68000c1e1b00 */
[----:B------:R0:W-:Y:S04]  /*0b00*/  STG.E.64 desc[UR6][R28.64+0x30], R18 ;  /* 0x000030121c007986 */ /* 0x0001e8000c101b06 */
[----:B------:R1:W-:Y:S01]  /*0b10*/  STG.E.64 desc[UR4][R28.64+0x28], R30 ;  /* 0x0000281e1c007986 */ /* 0x0003e2000c101b04 */
[----:B------:R-:W-:-:S03]  /*0b20*/  LOP3.LUT R25, R15, 0xfffff, RZ, 0xc0, !PT ;  /* 0x000fffff0f197812 */ /* 0x000fc600078ec0ff */
[----:B0-----:R-:W5:Y:S01]  /*0b30*/  LDG.E.64 R18, desc[UR8][R28.64+0x88] ;  /* 0x000088081c127981 */ /* 0x001f62000c1e1b00 */
[----:B-1----:R-:W-:-:S03]  /*0b40*/  LEA.HI.SX32 R30, P0, R15, R10, 0xc ;  /* 0x0000000a0f1e7211 */ /* 0x002fc600078162ff */
[----:B------:R2:W-:Y:S01]  /*0b50*/  STG.E.64 desc[UR6][R28.64+0x20], R32 ;  /* 0x000020201c007986 */ /* 0x0005e2000c101b06 */
[----:B------:R-:W-:-:S03]  /*0b60*/  LEA.HI.X.SX32 R11, R15, R11, 0x1, P0 ;  /* 0x0000000b0f0b7211 */ /* 0x000fc600000f0eff */
[----:B------:R-:W5:Y:S01]  /*0b70*/  LDG.E.64 R14, desc[UR10][R28.64+0x90] ;  /* 0x0000900a1c0e7981 */ /* 0x000f62000c1e1b00 */
[----:B------:R-:W-:-:S03]  /*0b80*/  LOP3.LUT R31, R11, 0xfffff, RZ, 0xc0, !PT ;  /* 0x000fffff0b1f7812 */ /* 0x000fc600078ec0ff */
[----:B------:R3:W-:Y:S01]  /*0b90*/  STG.E.64 desc[UR4][R28.64+0x38], R26 ;  /* 0x0000381a1c007986 */ /* 0x0007e2000c101b04 */
[----:B--2---:R-:W-:-:S04]  /*0ba0*/  LEA.HI.SX32 R32, P0, R11, R8, 0xc ;  /* 0x000000080b207211 */ /* 0x004fc800078162ff */
[----:B------:R-:W-:Y:S02]  /*0bb0*/  LEA.HI.X.SX32 R9, R11, R9, 0x1, P0 ;  /* 0x000000090b097211 */ /* 0x000fe400000f0eff */
[----:B------:R-:W2:Y:S02]  /*0bc0*/  LDG.E.64 R10, desc[UR8][R28.64+0x98] ;  /* 0x000098081c0a7981 */ /* 0x000ea4000c1e1b00 */
[----:B---3--:R-:W-:-:S04]  /*0bd0*/  LEA.HI.SX32 R26, P0, R9, R6, 0xc ;  /* 0x00000006091a7211 */ /* 0x008fc800078162ff */
[C---:B------:R-:W-:Y:S02]  /*0be0*/  LEA.HI.X.SX32 R0, R9.reuse, R7, 0x1, P0 ;  /* 0x0000000709007211 */ /* 0x040fe400000f0eff */
[----:B------:R-:W3:Y:S01]  /*0bf0*/  LDG.E.64 R6, desc[UR10][R28.64+0xa0] ;  /* 0x0000a00a1c067981 */ /* 0x000ee2000c1e1b00 */
[----:B------:R-:W-:-:S03]  /*0c00*/  LOP3.LUT R33, R9, 0xfffff, RZ, 0xc0, !PT ;  /* 0x000fffff09217812 */ /* 0x000fc600078ec0ff */
[----:B------:R-:W3:Y:S04]  /*0c10*/  LDG.E.64 R8, desc[UR4][R28.64+0xa8] ;  /* 0x0000a8041c087981 */ /* 0x000ee8000c1e1b00 */
[----:B------:R4:W-:Y:S01]  /*0c20*/  STG.E.64 desc[UR6][R28.64+0x40], R24 ;  /* 0x000040181c007986 */ /* 0x0009e2000c101b06 */
[C---:B------:R-:W-:Y:S02]  /*0c30*/  LOP3.LUT R27, R0.reuse, 0xfffff, RZ, 0xc0, !PT ;  /* 0x000fffff001b7812 */ /* 0x040fe400078ec0ff */
[----:B----4-:R-:W-:-:S04]  /*0c40*/  LEA.HI.SX32 R24, P0, R0, R16, 0xc ;  /* 0x0000001000187211 */ /* 0x010fc800078162ff */
[----:B------:R-:W-:-:S04]  /*0c50*/  LEA.HI.X.SX32 R16, R0, R17, 0x1, P0 ;  /* 0x0000001100107211 */ /* 0x000fc800000f0eff */
[----:B-----5:R-:W-:-:S04]  /*0c60*/  LEA.HI.SX32 R20, P0, R16, R20, 0xc ;  /* 0x0000001410147211 */ /* 0x020fc800078162ff */
[C---:B------:R-:W-:Y:S02]  /*0c70*/  LEA.HI.X.SX32 R0, R16.reuse, R21, 0x1, P0 ;  /* 0x0000001510007211 */ /* 0x040fe400000f0eff */
[----:B------:R-:W-:Y:S02]  /*0c80*/  LOP3.LUT R25, R16, 0xfffff, RZ, 0xc0, !PT ;  /* 0x000fffff10197812 */ /* 0x000fe400078ec0ff */
[----:B------:R-:W-:-:S04]  /*0c90*/  LEA.HI.SX32 R16, P0, R0, R2, 0xc ;  /* 0x0000000200107211 */ /* 0x000fc800078162ff */
[----:B------:R-:W-:-:S04]  /*0ca0*/  LEA.HI.X.SX32 R3, R0, R3, 0x1, P0 ;  /* 0x0000000300037211 */ /* 0x000fc800000f0eff */
[C---:B------:R-:W-:Y:S01]  /*0cb0*/  LEA.HI.SX32 R12, P0, R3.reuse, R12, 0xc ;  /* 0x0000000c030c7211 */ /* 0x040fe200078162ff */
[----:B------:R0:W-:Y:S03]  /*0cc0*/  STG.E.64 desc[UR4][R28.64+0x48], R30 ;  /* 0x0000481e1c007986 */ /* 0x0001e6000c101b04 */
[----:B------:R-:W-:Y:S01]  /*0cd0*/  LEA.HI.X.SX32 R2, R3, R13, 0x1, P0 ;  /* 0x0000000d03027211 */ /* 0x000fe200000f0eff */
[----:B------:R1:W-:Y:S01]  /*0ce0*/  STG.E.64 desc[UR4][R28.64+0x60], R24 ;  /* 0x000060181c007986 */ /* 0x0003e2000c101b04 */
[----:B------:R-:W-:-:S03]  /*0cf0*/  LOP3.LUT R21, R0, 0xfffff, RZ, 0xc0, !PT ;  /* 0x000fffff00157812 */ /* 0x000fc600078ec0ff */
[----:B0-----:R-:W4:Y:S04]  /*0d00*/  LDG.E.64 R30, desc[UR8][R28.64+0xb0] ;  /* 0x0000b0081c1e7981 */ /* 0x001f28000c1e1b00 */
[----:B-1----:R-:W5:Y:S01]  /*0d10*/  LDG.E.64 R24, desc[UR10][R28.64+0xb8] ;  /* 0x0000b80a1c187981 */ /* 0x002f62000c1e1b00 */
[----:B------:R-:W-:-:S03]  /*0d20*/  LEA.HI.SX32 R34, P0, R2, R22, 0xc ;  /* 0x0000001602227211 */ /* 0x000fc600078162ff */
[----:B------:R0:W-:Y:S01]  /*0d30*/  STG.E.64 desc[UR6][R28.64+0x50], R32 ;  /* 0x000050201c007986 */ /* 0x0001e2000c101b06 */
[----:B------:R-:W-:Y:S02]  /*0d40*/  LEA.HI.X.SX32 R0, R2, R23, 0x1, P0 ;  /* 0x0000001702007211 */ /* 0x000fe400000f0eff */
[----:B------:R-:W-:Y:S01]  /*0d50*/  LOP3.LUT R17, R3, 0xfffff, RZ, 0xc0, !PT ;  /* 0x000fffff03117812 */ /* 0x000fe200078ec0ff */
[----:B------:R1:W-:Y:S01]  /*0d60*/  STG.E.64 desc[UR4][R28.64+0x58], R26 ;  /* 0x0000581a1c007986 */ /* 0x0003e2000c101b04 */
[----:B0-----:R-:W-:-:S04]  /*0d70*/  LEA.HI.SX32 R32, P0, R0, R18, 0xc ;  /* 0x0000001200207211 */ /* 0x001fc800078162ff */
[----:B------:R-:W-:Y:S02]  /*0d80*/  LEA.HI.X.SX32 R3, R0, R19, 0x1, P0 ;  /* 0x0000001300037211 */ /* 0x000fe400000f0eff */
[----:B------:R-:W5:Y:S01]  /*0d90*/  LDG.E.64 R18, desc[UR8][R28.64+0xc0] ;  /* 0x0000c0081c127981 */ /* 0x000f62000c1e1b00 */
[----:B------:R-:W-:Y:S02]  /*0da0*/  LOP3.LUT R13, R2, 0xfffff, RZ, 0xc0, !PT ;  /* 0x000fffff020d7812 */ /* 0x000fe400078ec0ff */
[----:B-1----:R-:W-:-:S04]  /*0db0*/  LEA.HI.SX32 R26, P0, R3, R14, 0xc ;  /* 0x0000000e031a7211 */ /* 0x002fc800078162ff */
[----:B------:R-:W-:Y:S02]  /*0dc0*/  LEA.HI.X.SX32 R2, R3, R15, 0x1, P0 ;  /* 0x0000000f03027211 */ /* 0x000fe400000f0eff */
[----:B------:R-:W5:Y:S01]  /*0dd0*/  LDG.E.64 R14, desc[UR10][R28.64+0xc8] ;  /* 0x0000c80a1c0e7981 */ /* 0x000f62000c1e1b00 */
[----:B------:R-:W-:-:S03]  /*0de0*/  LOP3.LUT R35, R0, 0xfffff, RZ, 0xc0, !PT ;  /* 0x000fffff00237812 */ /* 0x000fc600078ec0ff */
[----:B------:R-:W-:Y:S04]  /*0df0*/  STG.E.64 desc[UR6][R28.64+0x70], R16 ;  /* 0x000070101c007986 */ /* 0x000fe8000c101b06 */
[----:B------:R-:W-:Y:S04]  /*0e00*/  STG.E.64 desc[UR4][R28.64+0x78], R12 ;  /* 0x0000780c1c007986 */ /* 0x000fe8000c101b04 */
[----:B------:R-:W-:Y:S01]  /*0e10*/  STG.E.64 desc[UR4][R28.64+0x68], R20 ;  /* 0x000068141c007986 */ /* 0x000fe2000c101b04 */
[----:B------:R-:W-:Y:S02]  /*0e20*/  LOP3.LUT R33, R3, 0xfffff, RZ, 0xc0, !PT ;  /* 0x000fffff03217812 */ /* 0x000fe400078ec0ff */
[----:B------:R-:W-:-:S03]  /*0e30*/  LOP3.LUT R27, R2, 0xfffff, RZ, 0xc0, !PT ;  /* 0x000fffff021b7812 */ /* 0x000fc600078ec0ff */
[----:B------:R0:W-:Y:S04]  /*0e40*/  STG.E.64 desc[UR4][R28.64+0x88], R32 ;  /* 0x000088201c007986 */ /* 0x0001e8000c101b04 */
[----:B------:R1:W-:Y:S04]  /*0e50*/  STG.E.64 desc[UR4][R28.64+0x90], R26 ;  /* 0x0000901a1c007986 */ /* 0x0003e8000c101b04 */
[----:B0-----:R-:W5:Y:S04]  /*0e60*/  LDG.E.64 R32, desc[UR8][R28.64+0xe8] ;  /* 0x0000e8081c207981 */ /* 0x001f68000c1e1b00 */
[----:B-1----:R-:W5:Y:S01]  /*0e70*/  LDG.E.64 R26, desc[UR10][R28.64+0xf0] ;  /* 0x0000f00a1c1a7981 */ /* 0x002f62000c1e1b00 */
[----:B--2---:R-:W-:-:S04]  /*0e80*/  LEA.HI.SX32 R22, P0, R2, R10, 0xc ;  /* 0x0000000a02167211 */ /* 0x004fc800078162ff */
[----:B------:R-:W-:Y:S02]  /*0e90*/  LEA.HI.X.SX32 R0, R2, R11, 0x1, P0 ;  /* 0x0000000b02007211 */ /* 0x000fe400000f0eff */
[----:B------:R-:W2:Y:S02]  /*0ea0*/  LDG.E.64 R10, desc[UR8][R28.64+0xd0] ;  /* 0x0000d0081c0a7981 */ /* 0x000ea4000c1e1b00 */
[----:B---3--:R-:W-:-:S04]  /*0eb0*/  LEA.HI.SX32 R16, P0, R0, R6, 0xc ;  /* 0x0000000600107211 */ /* 0x008fc800078162ff */
[----:B------:R-:W-:Y:S02]  /*0ec0*/  LEA.HI.X.SX32 R13, R0, R7, 0x1, P0 ;  /* 0x00000007000d7211 */ /* 0x000fe400000f0eff */
[----:B------:R-:W3:Y:S02]  /*0ed0*/  LDG.E.64 R6, desc[UR10][R28.64+0xd8] ;  /* 0x0000d80a1c067981 */ /* 0x000ee4000c1e1b00 */
[----:B------:R-:W-:-:S04]  /*0ee0*/  LEA.HI.SX32 R20, P0, R13, R8, 0xc ;  /* 0x000000080d147211 */ /* 0x000fc800078162ff */
[C---:B------:R-:W-:Y:S02]  /*0ef0*/  LEA.HI.X.SX32 R12, R13.reuse, R9, 0x1, P0 ;  /* 0x000000090d0c7211 */ /* 0x040fe400000f0eff */
[----:B------:R-:W3:Y:S04]  /*0f00*/  LDG.E.64 R8, desc[UR6][R28.64+0xe0] ;  /* 0x0000e0061c087981 */ /* 0x000ee8000c1e1b00 */
[----:B------:R4:W-:Y:S01]  /*0f10*/  STG.E.64 desc[UR6][R28.64+0x80], R34 ;  /* 0x000080221c007986 */ /* 0x0009e2000c101b06 */
[----:B------:R-:W-:Y:S02]  /*0f20*/  LOP3.LUT R23, R0, 0xfffff, RZ, 0xc0, !PT ;  /* 0x000fffff00177812 */ /* 0x000fe400078ec0ff */
[----:B------:R-:W-:-:S03]  /*0f30*/  LOP3.LUT R17, R13, 0xfffff, RZ, 0xc0, !PT ;  /* 0x000fffff0d117812 */ /* 0x000fc600078ec0ff */
[----:B------:R-:W-:Y:S01]  /*0f40*/  STG.E.64 desc[UR4][R28.64+0x98], R22 ;  /* 0x000098161c007986 */ /* 0x000fe2000c101b04 */
[----:B----4-:R-:W-:-:S04]  /*0f50*/  LEA.HI.SX32 R34, P0, R12, R30, 0xc ;  /* 0x0000001e0c227211 */ /* 0x010fc800078162ff */
[----:B------:R-:W-:-:S04]  /*0f60*/  LEA.HI.X.SX32 R2, R12, R31, 0x1, P0 ;  /* 0x0000001f0c027211 */ /* 0x000fc800000f0eff */
[----:B-----5:R-:W-:-:S04]  /*0f70*/  LEA.HI.SX32 R30, P0, R2, R24, 0xc ;  /* 0x00000018021e7211 */ /* 0x020fc800078162ff */
[----:B------:R-:W-:-:S04]  /*0f80*/  LEA.HI.X.SX32 R0, R2, R25, 0x1, P0 ;  /* 0x0000001902007211 */ /* 0x000fc800000f0eff */
[----:B------:R-:W-:-:S04]  /*0f90*/  LEA.HI.SX32 R18, P0, R0, R18, 0xc ;  /* 0x0000001200127211 */ /* 0x000fc800078162ff */
[----:B------:R-:W-:-:S04]  /*0fa0*/  LEA.HI.X.SX32 R3, R0, R19, 0x1, P0 ;  /* 0x0000001300037211 */ /* 0x000fc800000f0eff */
[----:B------:R-:W-:-:S04]  /*0fb0*/  LEA.HI.SX32 R24, P0, R3, R14, 0xc ;  /* 0x0000000e03187211 */ /* 0x000fc800078162ff */
[----:B------:R-:W-:Y:S02]  /*0fc0*/  LEA.HI.X.SX32 R13, R3, R15, 0x1, P0 ;  /* 0x0000000f030d7211 */ /* 0x000fe400000f0eff */
[----:B------:R-:W4:Y:S01]  /*0fd0*/  LDG.E.64 R14, desc[UR8][R28.64+0xf8] ;  /* 0x0000f8081c0e7981 */ /* 0x000f22000c1e1b00 */
[----:B------:R-:W-:-:S03]  /*0fe0*/  LOP3.LUT R21, R12, 0xfffff, RZ, 0xc0, !PT ;  /* 0x000fffff0c157812 */ /* 0x000fc600078ec0ff */
[----:B------:R0:W-:Y:S01]  /*0ff0*/  STG.E.64 desc[UR4][R28.64+0xa0], R16 ;  /* 0x0000a0101c007986 */ /* 0x0001e2000c101b04 */
[----:B------:R-:W-:-:S03]  /*1000*/  LOP3.LUT R35, R2, 0xfffff, RZ, 0xc0, !PT ;  /* 0x000fffff02237812 */ /* 0x000fc600078ec0ff */
[----:B------:R1:W-:Y:S04]  /*1010*/  STG.E.64 desc[UR6][R28.64+0xa8], R20 ;  /* 0x0000a8141c007986 */ /* 0x0003e8000c101b06 */
[----:B0-----:R-:W5:Y:S04]  /*1020*/  LDG.E.64 R16, desc[UR10][R28.64+0x100] ;  /* 0x0001000a1c107981 */ /* 0x001f68000c1e1b00 */
[----:B-1----:R-:W5:Y:S01]  /*1030*/  LDG.E.64 R20, desc[UR6][R28.64+0x108] ;  /* 0x000108061c147981 */ /* 0x002f62000c1e1b00 */
[----:B------:R-:W-:Y:S02]  /*1040*/  LOP3.LUT R31, R0, 0xfffff, RZ, 0xc0, !PT ;  /* 0x000fffff001f7812 */ /* 0x000fe400078ec0ff */
[----:B------:R-:W-:-:S05]  /*1050*/  LOP3.LUT R19, R3, 0xfffff, RZ, 0xc0, !PT ;  /* 0x000fffff03137812 */ /* 0x000fca00078ec0ff */
[----:B------:R0:W-:Y:S01]  /*1060*/  STG.E.64 desc[UR4][R28.64+0xc0], R18 ;  /* 0x0000c0121c007986 */ /* 0x0001e2000c101b04 */
[C---:B------:R-:W-:Y:S02]  /*1070*/  R2UR UR16, R4.reuse ;  /* 0x00000000041072ca */ /* 0x040fe400000e0000 */
[----:B------:R-:W-:Y:S01]  /*1080*/  R2UR UR17, R5 ;  /* 0x00000000051172ca */ /* 0x000fe200000e0000 */
[----:B0-----:R-:W5:Y:S01]  /*1090*/  LDG.E.64 R18, desc[UR10][R28.64+0x118] ;  /* 0x0001180a1c127981 */ /* 0x001f62000c1e1b00 */
[----:B------:R-:W-:Y:S02]  /*10a0*/  LOP3.LUT R25, R13, 0xfffff, RZ, 0xc0, !PT ;  /* 0x000fffff0d197812 */ /* 0x000fe400078ec0ff */
[C---:B------:R-:W-:Y:S02]  /*10b0*/  R2UR UR26, R4.reuse ;  /* 0x00000000041a72ca */ /* 0x040fe400000e0000 */
[----:B------:R-:W-:Y:S01]  /*10c0*/  R2UR UR27, R5 ;  /* 0x00000000051b72ca */ /* 0x000fe200000e0000 */
[----:B------:R0:W-:Y:S01]  /*10d0*/  STG.E.64 desc[UR6][R28.64+0xc8], R24 ;  /* 0x0000c8181c007986 */ /* 0x0001e2000c101b06 */
[----:B------:R-:W-:-:S02]  /*10e0*/  R2UR UR12, R4 ;  /* 0x00000000040c72ca */ /* 0x000fc400000e0000 */
[C---:B------:R-:W-:Y:S02]  /*10f0*/  R2UR UR13, R5.reuse ;  /* 0x00000000050d72ca */ /* 0x040fe400000e0000 */
[C---:B------:R-:W-:Y:S02]  /*1100*/  R2UR UR14, R4.reuse ;  /* 0x00000000040e72ca */ /* 0x040fe400000e0000 */
[C---:B------:R-:W-:Y:S01]  /*1110*/  R2UR UR15, R5.reuse ;  /* 0x00000000050f72ca */ /* 0x040fe200000e0000 */
[----:B0-----:R-:W5:Y:S01]  /*1120*/  LDG.E.64 R24, desc[UR16][R28.64+0x128] ;  /* 0x000128101c187981 */ /* 0x001f62000c1e1b00 */
        /* <DEDUP_REMOVED lines=9> */
[----:B------:R-:W-:Y:S02]  /*11c0*/  R2UR UR29, R5 ;  /* 0x00000000051d72ca */ /* 0x000fe400000e0000 */
[----:B------:R-:W5:Y:S01]  /*11d0*/  LDG.E.64 R4, desc[UR26][R28.64+0x130] ;  /* 0x0001301a1c047981 */ /* 0x000f62000c1e1b00 */
[----:B--2---:R-:W-:-:S04]  /*11e0*/  LEA.HI.SX32 R22, P0, R13, R10, 0xc ;  /* 0x0000000a0d167211 */ /* 0x004fc800078162ff */
[----:B------:R-:W-:-:S04]  /*11f0*/  LEA.HI.X.SX32 R11, R13, R11, 0x1, P0 ;  /* 0x0000000b0d0b7211 */ /* 0x000fc800000f0eff */
[----:B---3--:R-:W-:-:S04]  /*1200*/  LEA.HI.SX32 R6, P0, R11, R6, 0xc ;  /* 0x000000060b067211 */ /* 0x008fc800078162ff */
[----:B------:R-:W-:-:S04]  /*1210*/  LEA.HI.X.SX32 R7, R11, R7, 0x1, P0 ;  /* 0x000000070b077211 */ /* 0x000fc800000f0eff */
[----:B------:R-:W-:-:S04]  /*1220*/  LEA.HI.SX32 R8, P0, R7, R8, 0xc ;  /* 0x0000000807087211 */ /* 0x000fc800078162ff */
[----:B------:R-:W-:-:S04]  /*1230*/  LEA.HI.X.SX32 R9, R7, R9, 0x1, P0 ;  /* 0x0000000907097211 */ /* 0x000fc800000f0eff */
[----:B------:R-:W-:-:S04]  /*1240*/  LEA.HI.SX32 R10, P0, R9, R32, 0xc ;  /* 0x00000020090a7211 */ /* 0x000fc800078162ff */
[----:B------:R-:W-:-:S04]  /*1250*/  LEA.HI.X.SX32 R2, R9, R33, 0x1, P0 ;  /* 0x0000002109027211 */ /* 0x000fc800000f0eff */
[----:B------:R-:W-:-:S04]  /*1260*/  LEA.HI.SX32 R12, P0, R2, R26, 0xc ;  /* 0x0000001a020c7211 */ /* 0x000fc800078162ff */
[----:B------:R-:W-:Y:S02]  /*1270*/  LEA.HI.X.SX32 R0, R2, R27, 0x1, P0 ;  /* 0x0000001b02007211 */ /* 0x000fe400000f0eff */
[----:B------:R-:W2:Y:S01]  /*1280*/  LDG.E.64 R26, desc[UR8][R28.64+0x110] ;  /* 0x000110081c1a7981 */ /* 0x000ea2000c1e1b00 */
[----:B------:R-:W-:-:S05]  /*1290*/  LOP3.LUT R23, R11, 0xfffff, RZ, 0xc0, !PT ;  /* 0x000fffff0b177812 */ /* 0x000fca00078ec0ff */
[----:B------:R0:W-:Y:S04]  /*12a0*/  STG.E.64 desc[UR4][R28.64+0xd0], R22 ;  /* 0x0000d0161c007986 */ /* 0x0001e8000c101b04 */
[----:B0-----:R-:W3:Y:S01]  /*12b0*/  LDG.E.64 R22, desc[UR8][R28.64+0x120] ;  /* 0x000120081c167981 */ /* 0x001ee2000c1e1b00 */
[----:B------:R-:W-:Y:S02]  /*12c0*/  LOP3.LUT R11, R2, 0xfffff, RZ, 0xc0, !PT ;  /* 0x000fffff020b7812 */ /* 0x000fe400078ec0ff */
[----:B------:R-:W-:Y:S02]  /*12d0*/  LOP3.LUT R7, R7, 0xfffff, RZ, 0xc0, !PT ;  /* 0x000fffff07077812 */ /* 0x000fe400078ec0ff */
[----:B------:R-:W-:-:S03]  /*12e0*/  LOP3.LUT R9, R9, 0xfffff, RZ, 0xc0, !PT ;  /* 0x000fffff09097812 */ /* 0x000fc600078ec0ff */
[----:B------:R3:W-:Y:S01]  /*12f0*/  STG.E.64 desc[UR4][R28.64+0xd8], R6 ;  /* 0x0000d8061c007986 */ /* 0x0007e2000c101b04 */
[----:B----4-:R-:W-:-:S04]  /*1300*/  LEA.HI.SX32 R14, P0, R0, R14, 0xc ;  /* 0x0000000e000e7211 */ /* 0x010fc800078162ff */
[----:B------:R-:W-:-:S04]  /*1310*/  LEA.HI.X.SX32 R3, R0, R15, 0x1, P0 ;  /* 0x0000000f00037211 */ /* 0x000fc800000f0eff */
[----:B-----5:R-:W-:-:S04]  /*1320*/  LEA.HI.SX32 R16, P0, R3, R16, 0xc ;  /* 0x0000001003107211 */ /* 0x020fc800078162ff */
[----:B------:R-:W-:-:S04]  /*1330*/  LEA.HI.X.SX32 R17, R3, R17, 0x1, P0 ;  /* 0x0000001103117211 */ /* 0x000fc800000f0eff */
[----:B------:R-:W-:-:S04]  /*1340*/  LEA.HI.SX32 R20, P0, R17, R20, 0xc ;  /* 0x0000001411147211 */ /* 0x000fc800078162ff */
[----:B------:R-:W-:Y:S01]  /*1350*/  LEA.HI.X.SX32 R21, R17, R21, 0x1, P0 ;  /* 0x0000001511157211 */ /* 0x000fe200000f0eff */
[----:B------:R0:W-:Y:S01]  /*1360*/  STG.E.64 desc[UR6][R28.64+0xe0], R8 ;  /* 0x0000e0081c007986 */ /* 0x0001e2000c101b06 */
[----:B------:R-:W-:Y:S02]  /*1370*/  LOP3.LUT R15, R3, 0xfffff, RZ, 0xc0, !PT ;  /* 0x000fffff030f7812 */ /* 0x000fe400078ec0ff */
[----:B------:R-:W-:Y:S02]  /*1380*/  LOP3.LUT R13, R0, 0xfffff, RZ, 0xc0, !PT ;  /* 0x000fffff000d7812 */ /* 0x000fe400078ec0ff */
[----:B------:R-:W-:Y:S01]  /*1390*/  LOP3.LUT R17, R17, 0xfffff, RZ, 0xc0, !PT ;  /* 0x000fffff11117812 */ /* 0x000fe200078ec0ff */
[----:B------:R-:W-:Y:S04]  /*13a0*/  STG.E.64 desc[UR4][R28.64+0xb0], R34 ;  /* 0x0000b0221c007986 */ /* 0x000fe8000c101b04 */
[----:B------:R-:W-:Y:S04]  /*13b0*/  STG.E.64 desc[UR4][R28.64+0xb8], R30 ;  /* 0x0000b81e1c007986 */ /* 0x000fe8000c101b04 */
[----:B------:R-:W-:Y:S04]  /*13c0*/  STG.E.64 desc[UR8][R28.64+0xe8], R10 ;  /* 0x0000e80a1c007986 */ /* 0x000fe8000c101b08 */
[----:B------:R-:W-:Y:S04]  /*13d0*/  STG.E.64 desc[UR10][R28.64+0xf0], R12 ;  /* 0x0000f00c1c007986 */ /* 0x000fe8000c101b0a */
[----:B------:R-:W-:Y:S04]  /*13e0*/  STG.E.64 desc[UR12][R28.64+0xf8], R14 ;  /* 0x0000f80e1c007986 */ /* 0x000fe8000c101b0c */
[----:B------:R-:W-:Y:S01]  /*13f0*/  STG.E.64 desc[UR14][R28.64+0x100], R16 ;  /* 0x000100101c007986 */ /* 0x000fe2000c101b0e */
[----:B--2---:R-:W-:-:S04]  /*1400*/  LEA.HI.SX32 R26, P0, R21, R26, 0xc ;  /* 0x0000001a151a7211 */ /* 0x004fc800078162ff */
[----:B------:R-:W-:-:S04]  /*1410*/  LEA.HI.X.SX32 R27, R21, R27, 0x1, P0 ;  /* 0x0000001b151b7211 */ /* 0x000fc800000f0eff */
[----:B------:R-:W-:-:S04]  /*1420*/  LEA.HI.SX32 R2, P0, R27, R18, 0xc ;  /* 0x000000121b027211 */ /* 0x000fc800078162ff */
[----:B------:R-:W-:-:S04]  /*1430*/  LEA.HI.X.SX32 R19, R27, R19, 0x1, P0 ;  /* 0x000000131b137211 */ /* 0x000fc800000f0eff */
[----:B---3--:R-:W-:-:S04]  /*1440*/  LEA.HI.SX32 R6, P0, R19, R22, 0xc ;  /* 0x0000001613067211 */ /* 0x008fc800078162ff */
[----:B------:R-:W-:-:S04]  /*1450*/  LEA.HI.X.SX32 R23, R19, R23, 0x1, P0 ;  /* 0x0000001713177211 */ /* 0x000fc800000f0eff */
[----:B0-----:R-:W-:-:S04]  /*1460*/  LEA.HI.SX32 R8, P0, R23, R24, 0xc ;  /* 0x0000001817087211 */ /* 0x001fc800078162ff */
[----:B------:R-:W-:-:S04]  /*1470*/  LEA.HI.X.SX32 R25, R23, R25, 0x1, P0 ;  /* 0x0000001917197211 */ /* 0x000fc800000f0eff */
[----:B------:R-:W-:Y:S02]  /*1480*/  LEA.HI.SX32 R4, P0, R25, R4, 0xc ;  /* 0x0000000419047211 */ /* 0x000fe400078162ff */
[----:B------:R-:W-:Y:S02]  /*1490*/  LOP3.LUT R21, R21, 0xfffff, RZ, 0xc0, !PT ;  /* 0x000fffff15157812 */ /* 0x000fe400078ec0ff */
[----:B------:R-:W-:Y:S02]  /*14a0*/  LOP3.LUT R27, R27, 0xfffff, RZ, 0xc0, !PT ;  /* 0x000fffff1b1b7812 */ /* 0x000fe400078ec0ff */
[----:B------:R-:W-:Y:S02]  /*14b0*/  LOP3.LUT R3, R19, 0xfffff, RZ, 0xc0, !PT ;  /* 0x000fffff13037812 */ /* 0x000fe400078ec0ff */
[----:B------:R-:W-:Y:S02]  /*14c0*/  LOP3.LUT R7, R23, 0xfffff, RZ, 0xc0, !PT ;  /* 0x000fffff17077812 */ /* 0x000fe400078ec0ff */
[----:B------:R-:W-:-:S02]  /*14d0*/  LOP3.LUT R9, R25, 0xfffff, RZ, 0xc0, !PT ;  /* 0x000fffff19097812 */ /* 0x000fc400078ec0ff */
[----:B------:R-:W-:Y:S01]  /*14e0*/  LEA.HI.X.SX32 R5, R25, R5, 0x1, P0 ;  /* 0x0000000519057211 */ /* 0x000fe200000f0eff */
[----:B------:R-:W-:Y:S04]  /*14f0*/  STG.E.64 desc[UR16][R28.64+0x108], R20 ;  /* 0x000108141c007986 */ /* 0x000fe8000c101b10 */
[----:B------:R-:W-:Y:S04]  /*1500*/  STG.E.64 desc[UR18][R28.64+0x110], R26 ;  /* 0x0001101a1c007986 */ /* 0x000fe8000c101b12 */
[----:B------:R-:W-:Y:S04]  /*1510*/  STG.E.64 desc[UR20][R28.64+0x118], R2 ;  /* 0x000118021c007986 */ /* 0x000fe8000c101b14 */
[----:B------:R-:W-:Y:S04]  /*1520*/  STG.E.64 desc[UR22][R28.64+0x120], R6 ;  /* 0x000120061c007986 */ /* 0x000fe8000c101b16 */
[----:B------:R-:W-:Y:S04]  /*1530*/  STG.E.64 desc[UR24][R28.64+0x128], R8 ;  /* 0x000128081c007986 */ /* 0x000fe8000c101b18 */
[----:B------:R-:W-:Y:S01]  /*1540*/  STG.E.64 desc[UR28][R28.64+0x130], R4 ;  /* 0x000130041c007986 */ /* 0x000fe2000c101b1c */
[----:B------:R-:W-:Y:S05]  /*1550*/  EXIT ;  /* 0x000000000000794d */ /* 0x000fea0003800000 */
.L_x_186:
        /* <DEDUP_REMOVED lines=10> */
.L_x_217:


//--------------------- .text._Z19FinalReduceAndRoundPdPxi --------------------------
	.section	.text._Z19FinalReduceAndRoundPdPxi,"ax",@progbits
	.align	128
        .global         _Z19FinalReduceAndRoundPdPxi
        .type           _Z19FinalReduceAndRoundPdPxi,@function
        .size           _Z19FinalReduceAndRoundPdPxi,(.L_x_218 - _Z19FinalReduceAndRoundPdPxi)
        .other          _Z19FinalReduceAndRoundPdPxi,@"STO_CUDA_ENTRY STV_DEFAULT"
_Z19FinalReduceAndRoundPdPxi:
.text._Z19FinalReduceAndRoundPdPxi:
[----:B------:R-:W0:Y:S01]  /*0000*/  LDC R1, c[0x0][0x37c] ;  /* 0x0000df00ff017b82 */ /* 0x000e220000000800 */
[----:B------:R-:W1:Y:S01]  /*0010*/  S2R R17, SR_TID.X ;  /* 0x0000000000117919 */ /* 0x000e620000002100 */
[----:B------:R-:W2:Y:S01]  /*0020*/  LDCU UR4, c[0x0][0x2f8] ;  /* 0x00005f00ff0477ac */ /* 0x000ea20008000800 */
[----:B0-----:R-:W-:Y:S01]  /*0030*/  VIADD R1, R1, 0xfffffff8 ;  /* 0xfffffff801017836 */ /* 0x001fe20000000000 */
[----:B------:R-:W-:Y:S01]  /*0040*/  BSSY.RECONVERGENT B6, `(.L_x_187) ;  /* 0x000000e000067945 */ /* 0x000fe20003800200 */
[----:B------:R-:W0:Y:S03]  /*0050*/  LDCU UR5, c[0x0][0x2fc] ;  /* 0x00005f80ff0577ac */ /* 0x000e260008000800 */
[----:B--2---:R-:W-:-:S05]  /*0060*/  IADD3 R16, P1, PT, R1, UR4, RZ ;  /* 0x0000000401107c10 */ /* 0x004fca000ff3e0ff */
[----:B0-----:R-:W-:Y:S01]  /*0070*/  IMAD.X R2, RZ, RZ, UR5, P1 ;  /* 0x00000005ff027e24 */ /* 0x001fe200088e06ff */
[----:B-1----:R-:W-:-:S13]  /*0080*/  ISETP.NE.AND P0, PT, R17, RZ, PT ;  /* 0x000000ff1100720c */ /* 0x002fda0003f05270 */
[----:B------:R-:W-:Y:S05]  /*0090*/  @P0 BRA `(.L_x_188) ;  /* 0x0000000000200947 */ /* 0x000fea0003800000 */
        /* <DEDUP_REMOVED lines=8> */
.L_x_188:
[----:B------:R-:W-:Y:S05]  /*0120*/  BSYNC.RECONVERGENT B6 ;  /* 0x0000000000067941 */ /* 0x000fea0003800200 */
.L_x_187:
[----:B------:R-:W0:Y:S01]  /*0130*/  LDC.64 R14, c[0x0][0x358] ;  /* 0x0000d600ff0e7b82 */ /* 0x000e220000000a00 */
[----:B------:R-:W-:-:S13]  /*0140*/  ISETP.GT.U32.AND P0, PT, R17, 0x26, PT ;  /* 0x000000261100780c */ /* 0x000fda0003f04070 */
[----:B------:R-:W-:Y:S05]  /*0150*/  @P0 BRA `(.L_x_189) ;  /* 0x0000000800c40947 */ /* 0x000fea0003800000 */
[----:B------:R-:W1:Y:S01]  /*0160*/  LDC R0, c[0x0][0x390] ;  /* 0x0000e400ff007b82 */ /* 0x000e620000000800 */
[----:B------:R-:W-:Y:S02]  /*0170*/  CS2R R24, SRZ ;  /* 0x0000000000187805 */ /* 0x000fe4000001ff00 */
[----:B-1----:R-:W-:-:S13]  /*0180*/  ISETP.GE.AND P0, PT, R0, 0x1, PT ;  /* 0x000000010000780c */ /* 0x002fda0003f06270 */
[----:B------:R-:W-:Y:S05]  /*0190*/  @!P0 BRA `(.L_x_190) ;  /* 0x0000000800948947 */ /* 0x000fea0003800000 */
[C---:B------:R-:W-:Y:S02]  /*01a0*/  ISETP.GE.U32.AND P1, PT, R0.reuse, 0x10, PT ;  /* 0x000000100000780c */ /* 0x040fe40003f26070 */
[----:B------:R-:W-:Y:S02]  /*01b0*/  CS2R R24, SRZ ;  /* 0x0000000000187805 */ /* 0x000fe4000001ff00 */
[----:B------:R-:W-:Y:S01]  /*01c0*/  LOP3.LUT R23, R0, 0xf, RZ, 0xc0, !PT ;  /* 0x0000000f00177812 */ /* 0x000fe200078ec0ff */
[----:B------:R-:W-:-:S03]  /*01d0*/  IMAD.MOV.U32 R3, RZ, RZ, RZ ;  /* 0x000000ffff037224 */ /* 0x000fc600078e00ff */
[----:B------:R-:W-:-:S05]  /*01e0*/  ISETP.NE.AND P0, PT, R23, RZ, PT ;  /* 0x000000ff1700720c */ /* 0x000fca0003f05270 */
[----:B------:R-:W-:Y:S08]  /*01f0*/  @!P1 BRA `(.L_x_191) ;  /* 0x0000000000f09947 */ /* 0x000ff00003800000 */
[----:B------:R-:W1:Y:S01]  /*0200*/  LDC.64 R4, c[0x0][0x388] ;  /* 0x0000e200ff047b82 */ /* 0x000e620000000a00 */
[----:B------:R-:W-:Y:S01]  /*0210*/  LOP3.LUT R3, R0, 0x7ffffff0, RZ, 0xc0, !PT ;  /* 0x7ffffff000037812 */ /* 0x000fe200078ec0ff */
[----:B------:R-:W-:Y:S01]  /*0220*/  BSSY.RECONVERGENT B0, `(.L_x_191) ;  /* 0x0000039000007945 */ /* 0x000fe20003800200 */
[----:B------:R-:W-:-:S03]  /*0230*/  CS2R R24, SRZ ;  /* 0x0000000000187805 */ /* 0x000fc6000001ff00 */
[----:B------:R-:W-:Y:S02]  /*0240*/  IMAD.MOV R22, RZ, RZ, -R3 ;  /* 0x000000ffff167224 */ /* 0x000fe400078e0a03 */
[----:B-1----:R-:W-:-:S03]  /*0250*/  IMAD.WIDE.U32 R4, R17, 0x8, R4 ;  /* 0x0000000811047825 */ /* 0x002fc600078e0004 */
[----:B------:R-:W-:-:S05]  /*0260*/  IADD3 R6, P1, PT, R4, 0x9c0, RZ ;  /* 0x000009c004067810 */ /* 0x000fca0007f3e0ff */
[----:B------:R-:W-:-:S08]  /*0270*/  IMAD.X R13, RZ, RZ, R5, P1 ;  /* 0x000000ffff0d7224 */ /* 0x000fd000008e0605 */
.L_x_192:
[C---:B0-----:R-:W-:Y:S01]  /*0280*/  R2UR UR4, R14.reuse ;  /* 0x000000000e0472ca */ /* 0x041fe200000e0000 */
[----:B------:R-:W-:Y:S01]  /*0290*/  IMAD.MOV.U32 R4, RZ, RZ, R6 ;  /* 0x000000ffff047224 */ /* 0x000fe200078e0006 */
[C---:B------:R-:W-:Y:S01]  /*02a0*/  R2UR UR5, R15.reuse ;  /* 0x000000000f0572ca */ /* 0x040fe200000e0000 */
[----:B------:R-:W-:Y:S01]  /*02b0*/  IMAD.MOV.U32 R5, RZ, RZ, R13 ;  /* 0x000000ffff057224 */ /* 0x000fe200078e000d */
[C---:B------:R-:W-:Y:S02]  /*02c0*/  R2UR UR6, R14.reuse ;  /* 0x000000000e0672ca */ /* 0x040fe400000e0000 */
[C---:B------:R-:W-:Y:S02]  /*02d0*/  R2UR UR7, R15.reuse ;  /* 0x000000000f0772ca */ /* 0x040fe400000e0000 */
[----:B------:R-:W-:Y:S02]  /*02e0*/  R2UR UR8, R14 ;  /* 0x000000000e0872ca */ /* 0x000fe400000e0000 */
[----:B------:R-:W-:-:S02]  /*02f0*/  R2UR UR9, R15 ;  /* 0x000000000f0972ca */ /* 0x000fc400000e0000 */
[----:B------:R-:W-:Y:S02]  /*0300*/  R2UR UR10, R14 ;  /* 0x000000000e0a72ca */ /* 0x000fe400000e0000 */
[----:B------:R-:W-:Y:S01]  /*0310*/  R2UR UR11, R15 ;  /* 0x000000000f0b72ca */ /* 0x000fe200000e0000 */
[----:B------:R-:W2:Y:S04]  /*0320*/  LDG.E.64 R20, desc[UR4][R4.64+-0x9c0] ;  /* 0xfff6400404147981 */ /* 0x000ea8000c1e1b00 */
[----:B------:R-:W2:Y:S04]  /*0330*/  LDG.E.64 R6, desc[UR6][R4.64+-0x888] ;  /* 0xfff7780604067981 */ /* 0x000ea8000c1e1b00 */
[----:B------:R-:W3:Y:S04]  /*0340*/  LDG.E.64 R8, desc[UR8][R4.64+-0x750] ;  /* 0xfff8b00804087981 */ /* 0x000ee8000c1e1b00 */
[----:B------:R-:W3:Y:S04]  /*0350*/  LDG.E.64 R10, desc[UR10][R4.64+-0x618] ;  /* 0xfff9e80a040a7981 */ /* 0x000ee8000c1e1b00 */
[----:B------:R-:W4:Y:S04]  /*0360*/  LDG.E.64 R12, desc[UR4][R4.64+-0x4e0] ;  /* 0xfffb2004040c7981 */ /* 0x000f28000c1e1b00 */
[----:B------:R-:W4:Y:S01]  /*0370*/  LDG.E.64 R18, desc[UR6][R4.64+-0x3a8] ;  /* 0xfffc580604127981 */ /* 0x000f22000c1e1b00 */
[----:B--2---:R-:W-:-:S04]  /*0380*/  IADD3 R25, P1, P2, R6, R20, R25 ;  /* 0x0000001406197210 */ /* 0x004fc80007a3e019 */
[----:B------:R-:W-:Y:S02]  /*0390*/  IADD3.X R27, PT, PT, R7, R21, R24, P1, P2 ;  /* 0x00000015071b7210 */ /* 0x000fe40000fe4418 */
[----:B------:R-:W2:Y:S01]  /*03a0*/  LDG.E.64 R6, desc[UR8][R4.64+-0x270] ;  /* 0xfffd900804067981 */ /* 0x000ea2000c1e1b00 */
[----:B---3--:R-:W-:-:S03]  /*03b0*/  IADD3 R25, P1, P2, R10, R8, R25 ;  /* 0x000000080a197210 */ /* 0x008fc60007a3e019 */
[----:B------:R-:W2:Y:S01]  /*03c0*/  LDG.E.64 R20, desc[UR10][R4.64+-0x138] ;  /* 0xfffec80a04147981 */ /* 0x000ea2000c1e1b00 */
[----:B------:R-:W-:-:S03]  /*03d0*/  IADD3.X R27, PT, PT, R11, R9, R27, P1, P2 ;  /* 0x000000090b1b7210 */ /* 0x000fc60000fe441b */
[----:B------:R-:W3:Y:S04]  /*03e0*/  LDG.E.64 R10, desc[UR4][R4.64] ;  /* 0x00000004040a7981 */ /* 0x000ee8000c1e1b00 */
[----:B------:R-:W3:Y:S01]  /*03f0*/  LDG.E.64 R8, desc[UR6][R4.64+0x138] ;  /* 0x0001380604087981 */ /* 0x000ee2000c1e1b00 */
[----:B----4-:R-:W-:Y:S02]  /*0400*/  IADD3 R25, P1, P2, R18, R12, R25 ;  /* 0x0000000c12197210 */ /* 0x010fe40007a3e019 */
[----:B------:R-:W-:Y:S02]  /*0410*/  R2UR UR12, R14 ;  /* 0x000000000e0c72ca */ /* 0x000fe400000e0000 */
[----:B------:R-:W-:Y:S02]  /*0420*/  IADD3.X R27, PT, PT, R19, R13, R27, P1, P2 ;  /* 0x0000000d131b7210 */ /* 0x000fe40000fe441b */
[----:B------:R-:W4:Y:S01]  /*0430*/  LDG.E.64 R18, desc[UR4][R4.64+0x270] ;  /* 0x0002700404127981 */ /* 0x000f22000c1e1b00 */
[----:B------:R-:W-:-:S02]  /*0440*/  R2UR UR13, R15 ;  /* 0x000000000f0d72ca */ /* 0x000fc400000e0000 */
[----:B------:R-:W-:Y:S01]  /*0450*/  R2UR UR14, R14 ;  /* 0x000000000e0e72ca */ /* 0x000fe200000e0000 */
[----:B------:R-:W4:Y:S01]  /*0460*/  LDG.E.64 R12, desc[UR6][R4.64+0x3a8] ;  /* 0x0003a806040c7981 */ /* 0x000f22000c1e1b00 */
[----:B------:R-:W-:Y:S02]  /*0470*/  R2UR UR15, R15 ;  /* 0x000000000f0f72ca */ /* 0x000fe400000e0000 */
        /* <DEDUP_REMOVED lines=8> */
[----:B----4-:R-:W-:Y:S01]  /*0500*/  IADD3 R25, P1, P2, R12, R18, R25 ;  /* 0x000000120c197210 */ /* 0x010fe20007a3e019 */
[----:B------:R-:W-:-:S03]  /*0510*/  VIADD R22, R22, 0x10 ;  /* 0x0000001016167836 */ /* 0x000fc60000000000 */
[----:B------:R-:W-:Y:S02]  /*0520*/  IADD3.X R13, PT, PT, R13, R19, R27, P1, P2 ;  /* 0x000000130d0d7210 */ /* 0x000fe40000fe441b */
[----:B------:R-:W-:Y:S02]  /*0530*/  ISETP.NE.AND P1, PT, R22, RZ, PT ;  /* 0x000000ff1600720c */ /* 0x000fe40003f25270 */
[----:B--2---:R-:W-:Y:S02]  /*0540*/  IADD3 R25, P2, P3, R6, R20, R25 ;  /* 0x0000001406197210 */ /* 0x004fe40007b5e019 */
[----:B------:R-:W-:Y:S02]  /*0550*/  IADD3 R6, P6, PT, R4, 0x1380, RZ ;  /* 0x0000138004067810 */ /* 0x000fe40007fde0ff */
[----:B------:R-:W-:Y:S02]  /*0560*/  IADD3.X R7, PT, PT, R7, R21, R13, P2, P3 ;  /* 0x0000001507077210 */ /* 0x000fe400017e640d */
[----:B---3--:R-:W-:Y:S01]  /*0570*/  IADD3 R25, P4, P5, R8, R10, R25 ;  /* 0x0000000a08197210 */ /* 0x008fe20007d9e019 */
[----:B------:R-:W-:-:S03]  /*0580*/  IMAD.X R13, RZ, RZ, R5, P6 ;  /* 0x000000ffff0d7224 */ /* 0x000fc600030e0605 */
[----:B------:R-:W-:Y:S01]  /*0590*/  IADD3.X R24, PT, PT, R9, R11, R7, P4, P5 ;  /* 0x0000000b09187210 */ /* 0x000fe200027ea407 */
[----:B------:R-:W-:Y:S08]  /*05a0*/  @P1 BRA `(.L_x_192) ;  /* 0xfffffffc00341947 */ /* 0x000ff0000383ffff */
[----:B------:R-:W-:Y:S05]  /*05b0*/  BSYNC.RECONVERGENT B0 ;  /* 0x0000000000007941 */ /* 0x000fea0003800200 */
.L_x_191:
[----:B------:R-:W-:Y:S04]  /*05c0*/  BSSY.RECONVERGENT B0, `(.L_x_190) ;  /* 0x0000062000007945 */ /* 0x000fe80003800200 */
[----:B------:R-:W-:Y:S05]  /*05d0*/  @!P0 BRA `(.L_x_193) ;  /* 0x0000000400808947 */ /* 0x000fea0003800000 */
[----:B------:R-:W-:Y:S02]  /*05e0*/  ISETP.GE.U32.AND P1, PT, R23, 0x8, PT ;  /* 0x000000081700780c */ /* 0x000fe40003f26070 */
[----:B------:R-:W-:-:S04]  /*05f0*/  LOP3.LUT R26, R0, 0x7, RZ, 0xc0, !PT ;  /* 0x00000007001a7812 */ /* 0x000fc800078ec0ff */
[----:B------:R-:W-:-:S07]  /*0600*/  ISETP.NE.AND P0, PT, R26, RZ, PT ;  /* 0x000000ff1a00720c */ /* 0x000fce0003f05270 */
[----:B------:R-:W-:Y:S06]  /*0610*/  @!P1 BRA `(.L_x_194) ;  /* 0x0000000000a89947 */ /* 0x000fec0003800000 */
[----:B------:R-:W1:Y:S01]  /*0620*/  LDCU.64 UR4, c[0x0][0x388] ;  /* 0x00007100ff0477ac */ /* 0x000e620008000a00 */
[----:B------:R-:W2:Y:S01]  /*0630*/  LDC.64 R4, c[0x0][0x388] ;  /* 0x0000e200ff047b82 */ /* 0x000ea20000000a00 */
[----:B------:R-:W-:Y:S01]  /*0640*/  IMAD R6, R3, 0x27, RZ ;  /* 0x0000002703067824 */ /* 0x000fe200078e02ff */
[----:B0-----:R-:W-:Y:S02]  /*0650*/  R2UR UR6, R14 ;  /* 0x000000000e0672ca */ /* 0x001fe400000e0000 */
[C---:B------:R-:W-:Y:S01]  /*0660*/  R2UR UR7, R15.reuse ;  /* 0x000000000f0772ca */ /* 0x040fe200000e0000 */
[C---:B------:R-:W-:Y:S01]  /*0670*/  IMAD.IADD R21, R6.reuse, 0x1, R17 ;  /* 0x0000000106157824 */ /* 0x040fe200078e0211 */
[----:B------:R-:W-:Y:S02]  /*0680*/  IADD3 R7, P1, PT, R6, R17, RZ ;  /* 0x0000001106077210 */ /* 0x000fe40007f3e0ff */
[C---:B------:R-:W-:Y:S02]  /*0690*/  R2UR UR8, R14.reuse ;  /* 0x000000000e0872ca */ /* 0x040fe400000e0000 */
[----:B------:R-:W-:Y:S01]  /*06a0*/  R2UR UR9, R15 ;  /* 0x000000000f0972ca */ /* 0x000fe200000e0000 */
[----:B------:R-:W-:Y:S01]  /*06b0*/  IMAD.X R8, RZ, RZ, RZ, P1 ;  /* 0x000000ffff087224 */ /* 0x000fe200008e06ff */
[----:B------:R-:W-:-:S02]  /*06c0*/  R2UR UR10, R14 ;  /* 0x000000000e0a72ca */ /* 0x000fc400000e0000 */
[----:B------:R-:W-:Y:S02]  /*06d0*/  R2UR UR11, R15 ;  /* 0x000000000f0b72ca */ /* 0x000fe400000e0000 */
[C---:B------:R-:W-:Y:S02]  /*06e0*/  R2UR UR12, R14.reuse ;  /* 0x000000000e0c72ca */ /* 0x040fe400000e0000 */
[C---:B-1----:R-:W-:Y:S02]  /*06f0*/  LEA R22, P1, R7.reuse, UR4, 0x3 ;  /* 0x0000000407167c11 */ /* 0x042fe4000f8218ff */
[C---:B------:R-:W-:Y:S02]  /*0700*/  R2UR UR4, R14.reuse ;  /* 0x000000000e0472ca */ /* 0x040fe400000e0000 */
[----:B------:R-:W-:Y:S02]  /*0710*/  LEA.HI.X R23, R7, UR5, R8, 0x3, P1 ;  /* 0x0000000507177c11 */ /* 0x000fe400088f1c08 */
[----:B------:R-:W-:Y:S01]  /*0720*/  R2UR UR5, R15 ;  /* 0x000000000f0572ca */ /* 0x000fe200000e0000 */
[----:B--2---:R-:W-:Y:S01]  /*0730*/  IMAD.WIDE.U32 R20, R21, 0x8, R4 ;  /* 0x0000000815147825 */ /* 0x004fe200078e0004 */
[----:B------:R-:W-:Y:S01]  /*0740*/  R2UR UR13, R15 ;  /* 0x000000000f0d72ca */ /* 0x000fe200000e0000 */
[----:B------:R-:W2:Y:S01]  /*0750*/  LDG.E.64 R18, desc[UR8][R22.64+0x138] ;  /* 0x0001380816127981 */ /* 0x000ea2000c1e1b00 */
[----:B------:R-:W-:-:S02]  /*0760*/  R2UR UR14, R14 ;  /* 0x000000000e0e72ca */ /* 0x000fc400000e0000 */
[C---:B------:R-:W-:Y:S01]  /*0770*/  R2UR UR15, R15.reuse ;  /* 0x000000000f0f72ca */ /* 0x040fe200000e0000 */
[----:B------:R-:W2:Y:S01]  /*0780*/  LDG.E.64 R20, desc[UR6][R20.64] ;  /* 0x0000000614147981 */ /* 0x000ea2000c1e1b00 */
[C---:B------:R-:W-:Y:S02]  /*0790*/  R2UR UR16, R14.reuse ;  /* 0x000000000e1072ca */ /* 0x040fe400000e0000 */
[C---:B------:R-:W-:Y:S01]  /*07a0*/  R2UR UR17, R15.reuse ;  /* 0x000000000f1172ca */ /* 0x040fe200000e0000 */
[----:B------:R-:W3:Y:S01]  /*07b0*/  LDG.E.64 R10, desc[UR10][R22.64+0x3a8] ;  /* 0x0003a80a160a7981 */ /* 0x000ee2000c1e1b00 */
[----:B------:R-:W-:Y:S02]  /*07c0*/  R2UR UR18, R14 ;  /* 0x000000000e1272ca */ /* 0x000fe400000e0000 */
[----:B------:R-:W-:Y:S01]  /*07d0*/  R2UR UR19, R15 ;  /* 0x000000000f1372ca */ /* 0x000fe200000e0000 */
[----:B------:R-:W3:Y:S04]  /*07e0*/  LDG.E.64 R12, desc[UR4][R22.64+0x270] ;  /* 0x00027004160c7981 */ /* 0x000ee8000c1e1b00 */
[----:B------:R-:W4:Y:S04]  /*07f0*/  LDG.E.64 R8, desc[UR12][R22.64+0x4e0] ;  /* 0x0004e00c16087981 */ /* 0x000f28000c1e1b00 */
[----:B------:R-:W4:Y:S04]  /*0800*/  LDG.E.64 R6, desc[UR14][R22.64+0x618] ;  /* 0x0006180e16067981 */ /* 0x000f28000c1e1b00 */
[----:B------:R-:W5:Y:S04]  /*0810*/  LDG.E.64 R4, desc[UR16][R22.64+0x750] ;  /* 0x0007501016047981 */ /* 0x000f68000c1e1b00 */
[----:B------:R-:W5:Y:S01]  /*0820*/  LDG.E.64 R22, desc[UR18][R22.64+0x888] ;  /* 0x0008881216167981 */ /* 0x000f62000c1e1b00 */
[----:B------:R-:W-:Y:S01]  /*0830*/  VIADD R3, R3, 0x8 ;  /* 0x0000000803037836 */ /* 0x000fe20000000000 */
[----:B--2---:R-:W-:-:S04]  /*0840*/  IADD3 R25, P1, P2, R18, R20, R25 ;  /* 0x0000001412197210 */ /* 0x004fc80007a3e019 */
[----:B------:R-:W-:Y:S02]  /*0850*/  IADD3.X R19, PT, PT, R19, R21, R24, P1, P2 ;  /* 0x0000001513137210 */ /* 0x000fe40000fe4418 */
[----:B---3--:R-:W-:-:S04]  /*0860*/  IADD3 R25, P1, P2, R10, R12, R25 ;  /* 0x0000000c0a197210 */ /* 0x008fc80007a3e019 */
[----:B------:R-:W-:Y:S02]  /*0870*/  IADD3.X R11, PT, PT, R11, R13, R19, P1, P2 ;  /* 0x0000000d0b0b7210 */ /* 0x000fe40000fe4413 */
[----:B----4-:R-:W-:-:S04]  /*0880*/  IADD3 R25, P3, P4, R6, R8, R25 ;  /* 0x0000000806197210 */ /* 0x010fc80007c7e019 */
[----:B------:R-:W-:Y:S02]  /*0890*/  IADD3.X R7, PT, PT, R7, R9, R11, P3, P4 ;  /* 0x0000000907077210 */ /* 0x000fe40001fe840b */
[----:B-----5:R-:W-:-:S04]  /*08a0*/  IADD3 R25, P1, P2, R22, R4, R25 ;  /* 0x0000000416197210 */ /* 0x020fc80007a3e019 */
[----:B------:R-:W-:-:S09]  /*08b0*/  IADD3.X R24, PT, PT, R23, R5, R7, P1, P2 ;  /* 0x0000000517187210 */ /* 0x000fd20000fe4407 */
.L_x_194:
[----:B------:R-:W-:Y:S05]  /*08c0*/  @!P0 BRA `(.L_x_193) ;  /* 0x0000000000c48947 */ /* 0x000fea0003800000 */
[----:B------:R-:W-:Y:S02]  /*08d0*/  ISETP.GE.U32.AND P1, PT, R26, 0x4, PT ;  /* 0x000000041a00780c */ /* 0x000fe40003f26070 */
[----:B------:R-:W-:-:S04]  /*08e0*/  LOP3.LUT R0, R0, 0x3, RZ, 0xc0, !PT ;  /* 0x0000000300007812 */ /* 0x000fc800078ec0ff */
[----:B------:R-:W-:-:S07]  /*08f0*/  ISETP.NE.AND P0, PT, R0, RZ, PT ;  /* 0x000000ff0000720c */ /* 0x000fce0003f05270 */
[----:B------:R-:W-:Y:S06]  /*0900*/  @!P1 BRA `(.L_x_195) ;  /* 0x0000000000689947 */ /* 0x000fec0003800000 */
[----:B------:R-:W1:Y:S01]  /*0910*/  LDC.64 R6, c[0x0][0x388] ;  /* 0x0000e200ff067b82 */ /* 0x000e620000000a00 */
[----:B------:R-:W2:Y:S01]  /*0920*/  LDCU.64 UR4, c[0x0][0x388] ;  /* 0x00007100ff0477ac */ /* 0x000ea20008000a00 */
        /* <DEDUP_REMOVED lines=10> */
[----:B------:R-:W-:Y:S02]  /*09d0*/  R2UR UR12, R14 ;  /* 0x000000000e0c72ca */ /* 0x000fe400000e0000 */
[----:B--2---:R-:W-:Y:S02]  /*09e0*/  LEA R4, P1, R5, UR4, 0x3 ;  /* 0x0000000405047c11 */ /* 0x004fe4000f8218ff */
[----:B------:R-:W-:Y:S02]  /*09f0*/  R2UR UR13, R15 ;  /* 0x000000000f0d72ca */ /* 0x000fe400000e0000 */
[----:B------:R-:W-:Y:S01]  /*0a00*/  LEA.HI.X R5, R5, UR5, R10, 0x3, P1 ;  /* 0x0000000505057c11 */ /* 0x000fe200088f1c0a */
[----:B-1----:R-:W-:-:S04]  /*0a10*/  IMAD.WIDE.U32 R8, R9, 0x8, R6 ;  /* 0x0000000809087825 */ /* 0x002fc800078e0006 */
[----:B------:R-:W2:Y:S04]  /*0a20*/  LDG.E.64 R10, desc[UR8][R4.64+0x138] ;  /* 0x00013808040a7981 */ /* 0x000ea8000c1e1b00 */
[----:B------:R-:W2:Y:S04]  /*0a30*/  LDG.E.64 R8, desc[UR6][R8.64] ;  /* 0x0000000608087981 */ /* 0x000ea8000c1e1b00 */
[----:B------:R-:W3:Y:S04]  /*0a40*/  LDG.E.64 R6, desc[UR10][R4.64+0x270] ;  /* 0x0002700a04067981 */ /* 0x000ee8000c1e1b00 */
[----:B------:R-:W3:Y:S01]  /*0a50*/  LDG.E.64 R12, desc[UR12][R4.64+0x3a8] ;  /* 0x0003a80c040c7981 */ /* 0x000ee2000c1e1b00 */
[----:B------:R-:W-:Y:S01]  /*0a60*/  VIADD R3, R3, 0x4 ;  /* 0x0000000403037836 */ /* 0x000fe20000000000 */
[----:B--2---:R-:W-:-:S04]  /*0a70*/  IADD3 R25, P1, P2, R10, R8, R25 ;  /* 0x000000080a197210 */ /* 0x004fc80007a3e019 */
[----:B------:R-:W-:Y:S02]  /*0a80*/  IADD3.X R11, PT, PT, R11, R9, R24, P1, P2 ;  /* 0x000000090b0b7210 */ /* 0x000fe40000fe4418 */
[----:B---3--:R-:W-:-:S04]  /*0a90*/  IADD3 R25, P3, P4, R12, R6, R25 ;  /* 0x000000060c197210 */ /* 0x008fc80007c7e019 */
[----:B------:R-:W-:-:S09]  /*0aa0*/  IADD3.X R24, PT, PT, R13, R7, R11, P3, P4 ;  /* 0x000000070d187210 */ /* 0x000fd20001fe840b */
.L_x_195:
[----:B------:R-:W-:Y:S05]  /*0ab0*/  @!P0 BRA `(.L_x_193) ;  /* 0x0000000000488947 */ /* 0x000fea0003800000 */
[----:B------:R-:W1:Y:S01]  /*0ac0*/  LDC.64 R4, c[0x0][0x388] ;  /* 0x0000e200ff047b82 */ /* 0x000e620000000a00 */
[----:B------:R-:W-:Y:S02]  /*0ad0*/  IMAD R3, R3, 0x27, R17 ;  /* 0x0000002703037824 */ /* 0x000fe400078e0211 */
[----:B------:R-:W-:Y:S02]  /*0ae0*/  IMAD.MOV R0, RZ, RZ, -R0 ;  /* 0x000000ffff007224 */ /* 0x000fe400078e0a00 */
[----:B-1----:R-:W-:-:S04]  /*0af0*/  IMAD.WIDE.U32 R4, R3, 0x8, R4 ;  /* 0x0000000803047825 */ /* 0x002fc800078e0004 */
[----:B------:R-:W-:Y:S02]  /*0b00*/  IMAD.MOV.U32 R3, RZ, RZ, R4 ;  /* 0x000000ffff037224 */ /* 0x000fe400078e0004 */
[----:B------:R-:W-:-:S07]  /*0b10*/  IMAD.MOV.U32 R6, RZ, RZ, R5 ;  /* 0x000000ffff067224 */ /* 0x000fce00078e0005 */
.L_x_196:
[----:B0-----:R-:W-:Y:S01]  /*0b20*/  R2UR UR4, R14 ;  /* 0x000000000e0472ca */ /* 0x001fe200000e0000 */
[----:B------:R-:W-:Y:S01]  /*0b30*/  IMAD.MOV.U32 R4, RZ, RZ, R3 ;  /* 0x000000ffff047224 */ /* 0x000fe200078e0003 */
[----:B------:R-:W-:Y:S01]  /*0b40*/  R2UR UR5, R15 ;  /* 0x000000000f0572ca */ /* 0x000fe200000e0000 */
[----:B------:R-:W-:-:S12]  /*0b50*/  IMAD.MOV.U32 R5, RZ, RZ, R6 ;  /* 0x000000ffff057224 */ /* 0x000fd800078e0006 */
[----:B------:R-:W2:Y:S01]  /*0b60*/  LDG.E.64 R4, desc[UR4][R4.64] ;  /* 0x0000000404047981 */ /* 0x000ea2000c1e1b00 */
[----:B------:R-:W-:Y:S01]  /*0b70*/  VIADD R0, R0, 0x1 ;  /* 0x0000000100007836 */ /* 0x000fe20000000000 */
[----:B------:R-:W-:-:S04]  /*0b80*/  IADD3 R3, P2, PT, R3, 0x138, RZ ;  /* 0x0000013803037810 */ /* 0x000fc80007f5e0ff */
[----:B------:R-:W-:Y:S01]  /*0b90*/  ISETP.NE.AND P0, PT, R0, RZ, PT ;  /* 0x000000ff0000720c */ /* 0x000fe20003f05270 */
[----:B------:R-:W-:Y:S01]  /*0ba0*/  IMAD.X R6, RZ, RZ, R6, P2 ;  /* 0x000000ffff067224 */ /* 0x000fe200010e0606 */
[----:B--2---:R-:W-:-:S05]  /*0bb0*/  IADD3 R25, P1, PT, R4, R25, RZ ;  /* 0x0000001904197210 */ /* 0x004fca0007f3e0ff */
[----:B------:R-:W-:-:S06]  /*0bc0*/  IMAD.X R24, R5, 0x1, R24, P1 ;  /* 0x0000000105187824 */ /* 0x000fcc00008e0618 */
[----:B------:R-:W-:Y:S05]  /*0bd0*/  @P0 BRA `(.L_x_196) ;  /* 0xfffffffc00d00947 */ /* 0x000fea000383ffff */
.L_x_193:
[----:B------:R-:W-:Y:S05]  /*0be0*/  BSYNC.RECONVERGENT B0 ;  /* 0x0000000000007941 */ /* 0x000fea0003800200 */
.L_x_190:
[----:B------:R-:W1:Y:S01]  /*0bf0*/  LDC.64 R4, c[0x0][0x388] ;  /* 0x0000e200ff047b82 */ /* 0x000e620000000a00 */
[----:B0-----:R-:W-:Y:S02]  /*0c00*/  R2UR UR4, R14 ;  /* 0x000000000e0472ca */ /* 0x001fe400000e0000 */
[----:B------:R-:W-:Y:S02]  /*0c10*/  R2UR UR5, R15 ;  /* 0x000000000f0572ca */ /* 0x000fe400000e0000 */
[----:B------:R-:W-:-:S04]  /*0c20*/  LOP3.LUT R25, R25, R24, RZ, 0x3c, !PT ;  /* 0x0000001819197212 */ /* 0x000fc800078e3cff */
[----:B------:R-:W-:-:S04]  /*0c30*/  LOP3.LUT R24, R25, R24, RZ, 0x3c, !PT ;  /* 0x0000001819187212 */ /* 0x000fc800078e3cff */
[----:B------:R-:W-:Y:S01]  /*0c40*/  LOP3.LUT R25, R25, R24, RZ, 0x3c, !PT ;  /* 0x0000001819197212 */ /* 0x000fe200078e3cff */
[----:B-1----:R-:W-:-:S05]  /*0c50*/  IMAD.WIDE.U32 R4, R17, 0x8, R4 ;  /* 0x0000000811047825 */ /* 0x002fca00078e0004 */
[----:B------:R1:W-:Y:S02]  /*0c60*/  STG.E.64 desc[UR4][R4.64], R24 ;  /* 0x0000001804007986 */ /* 0x0003e4000c101b04 */
.L_x_189:
[----:B------:R-:W-:Y:S05]  /*0c70*/  WARPSYNC.ALL ;  /* 0x0000000000007948 */ /* 0x000fea0003800000 */
[----:B------:R-:W-:Y:S01]  /*0c80*/  BAR.SYNC.DEFER_BLOCKING 0x0 ;  /* 0x0000000000007b1d */ /* 0x000fe20000010000 */
[----:B------:R-:W-:-:S13]  /*0c90*/  ISETP.NE.AND P0, PT, R17, RZ, PT ;  /* 0x000000ff1100720c */ /* 0x000fda0003f05270 */
[----:B------:R-:W-:Y:S05]  /*0ca0*/  @P0 EXIT ;  /* 0x000000000000094d */ /* 0x000fea0003800000 */
[----:B------:R-:W2:Y:S01]  /*0cb0*/  LDC.64 R28, c[0x0][0x388] ;  /* 0x0000e200ff1c7b82 */ /* 0x000ea20000000a00 */
[C---:B0-----:R-:W-:Y:S02]  /*0cc0*/  R2UR UR4, R14.reuse ;  /* 0x000000000e0472ca */ /* 0x041fe400000e0000 */
[C---:B------:R-:W-:Y:S02]  /*0cd0*/  R2UR UR5, R15.reuse ;  /* 0x000000000f0572ca */ /* 0x040fe400000e0000 */
[----:B------:R-:W-:Y:S02]  /*0ce0*/  R2UR UR6, R14 ;  /* 0x000000000e0672ca */ /* 0x000fe400000e0000 */
[----:B------:R-:W-:-:S09]  /*0cf0*/  R2UR UR7, R15 ;  /* 0x000000000f0772ca */ /* 0x000fd200000e0000 */
[----:B--2---:R-:W2:Y:S04]  /*0d00*/  LDG.E.64 R22, desc[UR4][R28.64] ;  /* 0x000000041c167981 */ /* 0x004ea8000c1e1b00 */
[----:B-1----:R-:W2:Y:S04]  /*0d10*/  LDG.E.64 R4, desc[UR6][R28.64+0x8] ;  /* 0x000008061c047981 */ /* 0x002ea8000c1e1b00 */
[----:B------:R-:W3:Y:S04]  /*0d20*/  LDG.E.64 R24, desc[UR4][R28.64+0x10] ;  /* 0x000010041c187981 */ /* 0x000ee8000c1e1b00 */
[----:B------:R-:W4:Y:S04]  /*0d30*/  LDG.E.64 R26, desc[UR4][R28.64+0x18] ;  /* 0x000018041c1a7981 */ /* 0x000f28000c1e1b00 */
[----:B------:R-:W5:Y:S04]  /*0d40*/  LDG.E.64 R6, desc[UR6][R28.64+0x20] ;  /* 0x000020061c067981 */ /* 0x000f68000c1e1b00 */
[----:B------:R-:W5:Y:S04]  /*0d50*/  LDG.E.64 R10, desc[UR4][R28.64+0x28] ;  /* 0x000028041c0a7981 */ /* 0x000f68000c1e1b00 */
[----:B------:R-:W5:Y:S04]  /*0d60*/  LDG.E.64 R20, desc[UR6][R28.64+0x30] ;  /* 0x000030061c147981 */ /* 0x000f68000c1e1b00 */
[----:B------:R-:W5:Y:S04]  /*0d70*/  LDG.E.64 R18, desc[UR4][R28.64+0x38] ;  /* 0x000038041c127981 */ /* 0x000f68000c1e1b00 */
[----:B------:R-:W5:Y:S01]  /*0d80*/  LDG.E.64 R8, desc[UR4][R28.64+0x40] ;  /* 0x000040041c087981 */ /* 0x000f62000c1e1b00 */
[----:B------:R-:W-:-:S02]  /*0d90*/  R2UR UR8, R14 ;  /* 0x000000000e0872ca */ /* 0x000fc400000e0000 */
[C---:B------:R-:W-:Y:S02]  /*0da0*/  R2UR UR9, R15.reuse ;  /* 0x000000000f0972ca */ /* 0x040fe400000e0000 */
[----:B------:R-:W-:Y:S02]  /*0db0*/  R2UR UR10, R14 ;  /* 0x000000000e0a72ca */ /* 0x000fe400000e0000 */
[----:B------:R-:W-:Y:S02]  /*0dc0*/  R2UR UR11, R15 ;  /* 0x000000000f0b72ca */ /* 0x000fe400000e0000 */
[----:B--2---:R-:W-:-:S04]  /*0dd0*/  LEA.HI.SX32 R12, P0, R23, R4, 0xc ;  /* 0x00000004170c7211 */ /* 0x004fc800078162ff */
[C---:B------:R-:W-:Y:S02]  /*0de0*/  LEA.HI.X.SX32 R3, R23.reuse, R5, 0x1, P0 ;  /* 0x0000000517037211 */ /* 0x040fe400000f0eff */
[----:B------:R-:W-:Y:S01]  /*0df0*/  LOP3.LUT R23, R23, 0xfffff, RZ, 0xc0, !PT ;  /* 0x000fffff17177812 */ /* 0x000fe200078ec0ff */
[----:B------:R-:W2:Y:S01]  /*0e00*/  LDG.E.64 R4, desc[UR6][R28.64+0x48] ;  /* 0x000048061c047981 */ /* 0x000ea2000c1e1b00 */
[----:B------:R-:W-:-:S03]  /*0e10*/  LOP3.LUT R13, R3, 0xfffff, RZ, 0xc0, !PT ;  /* 0x000fffff030d7812 */ /* 0x000fc600078ec0ff */
[----:B------:R3:W-:Y:S04]  /*0e20*/  STG.E.64 desc[UR4][R28.64], R22 ;  /* 0x000000161c007986 */ /* 0x0007e8000c101b04 */
[----:B------:R4:W-:Y:S01]  /*0e30*/  STG.E.64 desc[UR4][R28.64+0x8], R12 ;  /* 0x0000080c1c007986 */ /* 0x0009e2000c101b04 */
[----:B---3--:R-:W-:-:S04]  /*0e40*/  LEA.HI.SX32 R22, P0, R3, R24, 0xc ;  /* 0x0000001803167211 */ /* 0x008fc800078162ff */
[----:B------:R-:W-:Y:S02]  /*0e50*/  LEA.HI.X.SX32 R0, R3, R25, 0x1, P0 ;  /* 0x0000001903007211 */ /* 0x000fe400000f0eff */
[----:B------:R-:W3:Y:S02]  /*0e60*/  LDG.E.64 R24, desc[UR6][R28.64+0x50] ;  /* 0x000050061c187981 */ /* 0x000ee4000c1e1b00 */
[----:B----4-:R-:W-:-:S04]  /*0e70*/  LEA.HI.SX32 R12, P0, R0, R26, 0xc ;  /* 0x0000001a000c7211 */ /* 0x010fc800078162ff */
[C---:B------:R-:W-:Y:S02]  /*0e80*/  LEA.HI.X.SX32 R3, R0.reuse, R27, 0x1, P0 ;  /* 0x0000001b00037211 */ /* 0x040fe400000f0eff */
[----:B------:R-:W-:Y:S01]  /*0e90*/  LOP3.LUT R23, R0, 0xfffff, RZ, 0xc0, !PT ;  /* 0x000fffff00177812 */ /* 0x000fe200078ec0ff */
[----:B------:R-:W4:Y:S01]  /*0ea0*/  LDG.E.64 R26, desc[UR8][R28.64+0x58] ;  /* 0x000058081c1a7981 */ /* 0x000f22000c1e1b00 */
[C---:B-----5:R-:W-:Y:S02]  /*0eb0*/  LEA.HI.SX32 R6, P0, R3.reuse, R6, 0xc ;  /* 0x0000000603067211 */ /* 0x060fe400078162ff */
[C---:B------:R-:W-:Y:S02]  /*0ec0*/  LOP3.LUT R13, R3.reuse, 0xfffff, RZ, 0xc0, !PT ;  /* 0x000fffff030d7812 */ /* 0x040fe400078ec0ff */
[----:B------:R-:W-:-:S04]  /*0ed0*/  LEA.HI.X.SX32 R0, R3, R7, 0x1, P0 ;  /* 0x0000000703007211 */ /* 0x000fc800000f0eff */
[C---:B------:R-:W-:Y:S01]  /*0ee0*/  LEA.HI.SX32 R10, P0, R0.reuse, R10, 0xc ;  /* 0x0000000a000a7211 */ /* 0x040fe200078162ff */
[----:B------:R0:W-:Y:S01]  /*0ef0*/  STG.E.64 desc[UR6][R28.64+0x18], R12 ;  /* 0x0000180c1c007986 */ /* 0x0001e2000c101b06 */
[C---:B------:R-:W-:Y:S02]  /*0f00*/  LOP3.LUT R7, R0.reuse, 0xfffff, RZ, 0xc0, !PT ;  /* 0x000fffff00077812 */ /* 0x040fe400078ec0ff */
[----:B------:R-:W-:-:S04]  /*0f10*/  LEA.HI.X.SX32 R11, R0, R11, 0x1, P0 ;  /* 0x0000000b000b7211 */ /* 0x000fc800000f0eff */
[C---:B------:R-:W-:Y:S01]  /*0f20*/  LEA.HI.SX32 R20, P0, R11.reuse, R20, 0xc ;  /* 0x000000140b147211 */ /* 0x040fe200078162ff */
[----:B0-----:R-:W5:Y:S03]  /*0f30*/  LDG.E.64 R12, desc[UR10][R28.64+0x60] ;  /* 0x0000600a1c0c7981 */ /* 0x001f66000c1e1b00 */
[C---:B------:R-:W-:Y:S01]  /*0f40*/  LEA.HI.X.SX32 R3, R11.reuse, R21, 0x1, P0 ;  /* 0x000000150b037211 */ /* 0x040fe200000f0eff */
[----:B------:R0:W-:Y:S01]  /*0f50*/  STG.E.64 desc[UR4][R28.64+0x20], R6 ;  /* 0x000020061c007986 */ /* 0x0001e2000c101b04 */
[----:B------:R-:W-:-:S05]  /*0f60*/  LOP3.LUT R11, R11, 0xfffff, RZ, 0xc0, !PT ;  /* 0x000fffff0b0b7812 */ /* 0x000fca00078ec0ff */
[----:B------:R1:W-:Y:S04]  /*0f70*/  STG.E.64 desc[UR6][R28.64+0x28], R10 ;  /* 0x0000280a1c007986 */ /* 0x0003e8000c101b06 */
[----:B0-----:R-:W5:Y:S01]  /*0f80*/  LDG.E.64 R6, desc[UR8][R28.64+0x68] ;  /* 0x000068081c067981 */ /* 0x001f62000c1e1b00 */
[----:B------:R-:W-:-:S03]  /*0f90*/  LOP3.LUT R21, R3, 0xfffff, RZ, 0xc0, !PT ;  /* 0x000fffff03157812 */ /* 0x000fc600078ec0ff */
[----:B-1----:R-:W5:Y:S01]  /*0fa0*/  LDG.E.64 R10, desc[UR10][R28.64+0x70] ;  /* 0x0000700a1c0a7981 */ /* 0x002f62000c1e1b00 */
[----:B------:R-:W-:-:S03]  /*0fb0*/  LEA.HI.SX32 R30, P0, R3, R18, 0xc ;  /* 0x00000012031e7211 */ /* 0x000fc600078162ff */
[----:B------:R0:W-:Y:S01]  /*0fc0*/  STG.E.64 desc[UR4][R28.64+0x30], R20 ;  /* 0x000030141c007986 */ /* 0x0001e2000c101b04 */
[----:B------:R-:W-:-:S03]  /*0fd0*/  LEA.HI.X.SX32 R3, R3, R19, 0x1, P0 ;  /* 0x0000001303037211 */ /* 0x000fc600000f0eff */
[----:B------:R1:W-:Y:S01]  /*0fe0*/  STG.E.64 desc[UR4][R28.64+0x10], R22 ;  /* 0x000010161c007986 */ /* 0x0003e2000c101b04 */
[----:B------:R-:W-:-:S03]  /*0ff0*/  LOP3.LUT R31, R3, 0xfffff, RZ, 0xc0, !PT ;  /* 0x000fffff031f7812 */ /* 0x000fc600078ec0ff */
[----:B0-----:R-:W5:Y:S01]  /*1000*/  LDG.E.64 R20, desc[UR6][R28.64+0x78] ;  /* 0x000078061c147981 */ /* 0x001f62000c1e1b00 */
[----:B-1----:R-:W-:-:S04]  /*1010*/  LEA.HI.SX32 R22, P0, R3, R8, 0xc ;  /* 0x0000000803167211 */ /* 0x002fc800078162ff */
[----:B------:R-:W-:Y:S02]  /*1020*/  LEA.HI.X.SX32 R3, R3, R9, 0x1, P0 ;  /* 0x0000000903037211 */ /* 0x000fe400000f0eff */
[----:B------:R-:W5:Y:S02]  /*1030*/  LDG.E.64 R8, desc[UR6][R28.64+0x80] ;  /* 0x000080061c087981 */ /* 0x000f64000c1e1b00 */
[----:B------:R-:W-:-:S05]  /*1040*/  LOP3.LUT R23, R3, 0xfffff, RZ, 0xc0, !PT ;  /* 0x000fffff03177812 */ /* 0x000fca00078ec0ff */
[----:B------:R3:W-:Y:S01]  /*1050*/  STG.E.64 desc[UR4][R28.64+0x40], R22 ;  /* 0x000040161c007986 */ /* 0x0007e2000c101b04 */
[----:B--2---:R-:W-:-:S04]  /*1060*/  LEA.HI.SX32 R18, P0, R3, R4, 0xc ;  /* 0x0000000403127211 */ /* 0x004fc800078162ff */
[----:B------:R-:W-:Y:S02]  /*1070*/  LEA.HI.X.SX32 R0, R3, R5, 0x1, P0 ;  /* 0x0000000503007211 */ /* 0x000fe400000f0eff */
[----:B------:R-:W2:Y:S02]  /*1080*/  LDG.E.64 R4, desc[UR8][R28.64+0x88] ;  /* 0x000088081c047981 */ /* 0x000ea4000c1e1b00 */
[----:B------:R-:W-:-:S05]  /*1090*/  LOP3.LUT R19, R0, 0xfffff, RZ, 0xc0, !PT ;  /* 0x000fffff00137812 */ /* 0x000fca00078ec0ff */
[----:B------:R4:W-:Y:S01]  /*10a0*/  STG.E.64 desc[UR4][R28.64+0x48], R18 ;  /* 0x000048121c007986 */ /* 0x0009e2000c101b04 */
[----:B---3--:R-:W-:-:S04]  /*10b0*/  LEA.HI.SX32 R22, P0, R0, R24, 0xc ;  /* 0x0000001800167211 */ /* 0x008fc800078162ff */
[----:B------:R-:W-:Y:S02]  /*10c0*/  LEA.HI.X.SX32 R3, R0, R25, 0x1, P0 ;  /* 0x0000001900037211 */ /* 0x000fe400000f0eff */
[----:B------:R-:W3:Y:S02]  /*10d0*/  LDG.E.64 R24, desc[UR6][R28.64+0x90] ;  /* 0x000090061c187981 */ /* 0x000ee4000c1e1b00 */
[----:B----4-:R-:W-:-:S04]  /*10e0*/  LEA.HI.SX32 R18, P0, R3, R26, 0xc ;  /* 0x0000001a03127211 */ /* 0x010fc800078162ff */
[C---:B------:R-:W-:Y:S02]  /*10f0*/  LEA.HI.X.SX32 R0, R3.reuse, R27, 0x1, P0 ;  /* 0x0000001b03007211 */ /* 0x040fe400000f0eff */
[----:B------:R-:W4:Y:S02]  /*1100*/  LDG.E.64 R26, desc[UR8][R28.64+0x98] ;  /* 0x000098081c1a7981 */ /* 0x000f24000c1e1b00 */
[----:B------:R-:W-:Y:S02]  /*1110*/  LOP3.LUT R19, R0, 0xfffff, RZ, 0xc0, !PT ;  /* 0x000fffff00137812 */ /* 0x000fe400078ec0ff */
[----:B------:R-:W-:-:S03]  /*1120*/  LOP3.LUT R23, R3, 0xfffff, RZ, 0xc0, !PT ;  /* 0x000fffff03177812 */ /* 0x000fc600078ec0ff */
[----:B------:R0:W-:Y:S01]  /*1130*/  STG.E.64 desc[UR6][R28.64+0x58], R18 ;  /* 0x000058121c007986 */ /* 0x0001e2000c101b06 */
[----:B-----5:R-:W-:-:S03]  /*1140*/  LEA.HI.SX32 R12, P0, R0, R12, 0xc ;  /* 0x0000000c000c7211 */ /* 0x020fc600078162ff */
[----:B0-----:R-:W5:Y:S01]  /*1150*/  LDG.E.64 R18, desc[UR10][R28.64+0xa0] ;  /* 0x0000a00a1c127981 */ /* 0x001f62000c1e1b00 */
[----:B------:R-:W-:-:S04]  /*1160*/  LEA.HI.X.SX32 R3, R0, R13, 0x1, P0 ;  /* 0x0000000d00037211 */ /* 0x000fc800000f0eff */
[----:B------:R-:W-:-:S05]  /*1170*/  LOP3.LUT R13, R3, 0xfffff, RZ, 0xc0, !PT ;  /* 0x000fffff030d7812 */ /* 0x000fca00078ec0ff */
[----:B------:R0:W-:Y:S01]  /*1180*/  STG.E.64 desc[UR4][R28.64+0x60], R12 ;  /* 0x0000600c1c007986 */ /* 0x0001e2000c101b04 */
[----:B------:R-:W-:-:S04]  /*1190*/  LEA.HI.SX32 R6, P0, R3, R6, 0xc ;  /* 0x0000000603067211 */ /* 0x000fc800078162ff */
[----:B------:R-:W-:Y:S01]  /*11a0*/  LEA.HI.X.SX32 R3, R3, R7, 0x1, P0 ;  /* 0x0000000703037211 */ /* 0x000fe200000f0eff */
[----:B0-----:R-:W5:Y:S03]  /*11b0*/  LDG.E.64 R12, desc[UR8][R28.64+0xa8] ;  /* 0x0000a8081c0c7981 */ /* 0x001f66000c1e1b00 */
[C---:B------:R-:W-:Y:S02]  /*11c0*/  LEA.HI.SX32 R10, P0, R3.reuse, R10, 0xc ;  /* 0x0000000a030a7211 */ /* 0x040fe400078162ff */
[C---:B------:R-:W-:Y:S02]  /*11d0*/  LOP3.LUT R7, R3.reuse, 0xfffff, RZ, 0xc0, !PT ;  /* 0x000fffff03077812 */ /* 0x040fe400078ec0ff */
[----:B------:R-:W-:-:S03]  /*11e0*/  LEA.HI.X.SX32 R3, R3, R11, 0x1, P0 ;  /* 0x0000000b03037211 */ /* 0x000fc600000f0eff */
[----:B------:R0:W-:Y:S01]  /*11f0*/  STG.E.64 desc[UR6][R28.64+0x68], R6 ;  /* 0x000068061c007986 */ /* 0x0001e2000c101b06 */
[C---:B------:R-:W-:Y:S02]  /*1200*/  LOP3.LUT R11, R3.reuse, 0xfffff, RZ, 0xc0, !PT ;  /* 0x000fffff030b7812 */ /* 0x040fe400078ec0ff */
[C---:B------:R-:W-:Y:S01]  /*1210*/  LEA.HI.SX32 R20, P0, R3.reuse, R20, 0xc ;  /* 0x0000001403147211 */ /* 0x040fe200078162ff */
[----:B0-----:R-:W5:Y:S03]  /*1220*/  LDG.E.64 R6, desc[UR10][R28.64+0xb0] ;  /* 0x0000b00a1c067981 */ /* 0x001f66000c1e1b00 */
[----:B------:R-:W-:Y:S01]  /*1230*/  LEA.HI.X.SX32 R0, R3, R21, 0x1, P0 ;  /* 0x0000001503007211 */ /* 0x000fe200000f0eff */
[----:B------:R0:W-:Y:S04]  /*1240*/  STG.E.64 desc[UR4][R28.64+0x70], R10 ;  /* 0x0000700a1c007986 */ /* 0x0001e8000c101b04 */
[----:B------:R1:W-:Y:S01]  /*1250*/  STG.E.64 desc[UR4][R28.64+0x50], R22 ;  /* 0x000050161c007986 */ /* 0x0003e2000c101b04 */
[----:B------:R-:W-:-:S03]  /*1260*/  LOP3.LUT R21, R0, 0xfffff, RZ, 0xc0, !PT ;  /* 0x000fffff00157812 */ /* 0x000fc600078ec0ff */
[----:B0-----:R-:W5:Y:S01]  /*1270*/  LDG.E.64 R10, desc[UR8][R28.64+0xb8] ;  /* 0x0000b8081c0a7981 */ /* 0x001f62000c1e1b00 */
[----:B-1----:R-:W-:-:S04]  /*1280*/  LEA.HI.SX32 R22, P0, R0, R8, 0xc ;  /* 0x0000000800167211 */ /* 0x002fc800078162ff */
[----:B------:R-:W-:Y:S02]  /*1290*/  LEA.HI.X.SX32 R0, R0, R9, 0x1, P0 ;  /* 0x0000000900007211 */ /* 0x000fe400000f0eff */
[----:B------:R-:W5:Y:S04]  /*12a0*/  LDG.E.64 R8, desc[UR10][R28.64+0xc0] ;  /* 0x0000c00a1c087981 */ /* 0x000f68000c1e1b00 */
[----:B------:R0:W-:Y:S04]  /*12b0*/  STG.E.64 desc[UR6][R28.64+0x78], R20 ;  /* 0x000078141c007986 */ /* 0x0001e8000c101b06 */
[----:B0-----:R-:W5:Y:S01]  /*12c0*/  LDG.E.64 R20, desc[UR6][R28.64+0xc8] ;  /* 0x0000c8061c147981 */ /* 0x001f62000c1e1b00 */
[----:B------:R-:W-:-:S05]  /*12d0*/  LOP3.LUT R23, R0, 0xfffff, RZ, 0xc0, !PT ;  /* 0x000fffff00177812 */ /* 0x000fca00078ec0ff */
[----:B------:R-:W-:Y:S04]  /*12e0*/  STG.E.64 desc[UR4][R28.64+0x80], R22 ;  /* 0x000080161c007986 */ /* 0x000fe8000c101b04 */
[----:B------:R0:W-:Y:S04]  /*12f0*/  STG.E.64 desc[UR4][R28.64+0x38], R30 ;  /* 0x0000381e1c007986 */ /* 0x0001e8000c101b04 */
[----:B0-----:R-:W5:Y:S01]  /*1300*/  LDG.E.64 R30, desc[UR8][R28.64+0xe8] ;  /* 0x0000e8081c1e7981 */ /* 0x001f62000c1e1b00 */
[----:B--2---:R-:W-:-:S04]  /*1310*/  LEA.HI.SX32 R4, P0, R0, R4, 0xc ;  /* 0x0000000400047211 */ /* 0x004fc800078162ff */
[----:B------:R-:W-:-:S04]  /*1320*/  LEA.HI.X.SX32 R3, R0, R5, 0x1, P0 ;  /* 0x0000000500037211 */ /* 0x000fc800000f0eff */
[----:B------:R-:W-:-:S05]  /*1330*/  LOP3.LUT R5, R3, 0xfffff, RZ, 0xc0, !PT ;  /* 0x000fffff03057812 */ /* 0x000fca00078ec0ff */
[----:B------:R4:W-:Y:S01]  /*1340*/  STG.E.64 desc[UR4][R28.64+0x88], R4 ;  /* 0x000088041c007986 */ /* 0x0009e2000c101b04 */
[----:B---3--:R-:W-:-:S04]  /*1350*/  LEA.HI.SX32 R22, P0, R3, R24, 0xc ;  /* 0x0000001803167211 */ /* 0x008fc800078162ff */
[----:B------:R-:W-:Y:S02]  /*1360*/  LEA.HI.X.SX32 R0, R3, R25, 0x1, P0 ;  /* 0x0000001903007211 */ /* 0x000fe400000f0eff */
[----:B------:R-:W2:Y:S02]  /*1370*/  LDG.E.64 R24, desc[UR6][R28.64+0xd0] ;  /* 0x0000d0061c187981 */ /* 0x000ea4000c1e1b00 */
[C---:B----4-:R-:W-:Y:S02]  /*1380*/  LEA.HI.SX32 R4, P0, R0.reuse, R26, 0xc ;  /* 0x0000001a00047211 */ /* 0x050fe400078162ff */
[C---:B------:R-:W-:Y:S02]  /*1390*/  LOP3.LUT R23, R0.reuse, 0xfffff, RZ, 0xc0, !PT ;  /* 0x000fffff00177812 */ /* 0x040fe400078ec0ff */
[----:B------:R-:W-:-:S03]  /*13a0*/  LEA.HI.X.SX32 R27, R0, R27, 0x1, P0 ;  /* 0x0000001b001b7211 */ /* 0x000fc600000f0eff */
[----:B------:R5:W-:Y:S01]  /*13b0*/  STG.E.64 desc[UR4][R28.64+0x90], R22 ;  /* 0x000090161c007986 */ /* 0x000be2000c101b04 */
[C---:B------:R-:W-:Y:S02]  /*13c0*/  LOP3.LUT R5, R27.reuse, 0xfffff, RZ, 0xc0, !PT ;  /* 0x000fffff1b057812 */ /* 0x040fe400078ec0ff */
[----:B-----5:R-:W-:-:S04]  /*13d0*/  LEA.HI.SX32 R22, P0, R27, R18, 0xc ;  /* 0x000000121b167211 */ /* 0x020fc800078162ff */
[----:B------:R-:W-:Y:S02]  /*13e0*/  LEA.HI.X.SX32 R3, R27, R19, 0x1, P0 ;  /* 0x000000131b037211 */ /* 0x000fe400000f0eff */
[----:B------:R-:W3:Y:S04]  /*13f0*/  LDG.E.64 R18, desc[UR8][R28.64+0xd8] ;  /* 0x0000d8081c127981 */ /* 0x000ee8000c1e1b00 */
[----:B------:R0:W-:Y:S01]  /*1400*/  STG.E.64 desc[UR4][R28.64+0x98], R4 ;  /* 0x000098041c007986 */ /* 0x0001e2000c101b04 */
[----:B------:R-:W-:-:S03]  /*1410*/  LOP3.LUT R23, R3, 0xfffff, RZ, 0xc0, !PT ;  /* 0x000fffff03177812 */ /* 0x000fc600078ec0ff */
[----:B------:R-:W4:Y:S01]  /*1420*/  LDG.E.64 R26, desc[UR6][R28.64+0x108] ;  /* 0x000108061c1a7981 */ /* 0x000f22000c1e1b00 */
[----:B------:R-:W-:-:S03]  /*1430*/  LEA.HI.SX32 R12, P0, R3, R12, 0xc ;  /* 0x0000000c030c7211 */ /* 0x000fc600078162ff */
[----:B0-----:R-:W5:Y:S01]  /*1440*/  LDG.E.64 R4, desc[UR10][R28.64+0xe0] ;  /* 0x0000e00a1c047981 */ /* 0x001f62000c1e1b00 */
[----:B------:R-:W-:-:S03]  /*1450*/  LEA.HI.X.SX32 R0, R3, R13, 0x1, P0 ;  /* 0x0000000d03007211 */ /* 0x000fc600000f0eff */
[----:B------:R0:W-:Y:S01]  /*1460*/  STG.E.64 desc[UR6][R28.64+0xa0], R22 ;  /* 0x0000a0161c007986 */ /* 0x0001e2000c101b06 */
[----:B------:R-:W-:-:S03]  /*1470*/  LOP3.LUT R13, R0, 0xfffff, RZ, 0xc0, !PT ;  /* 0x000fffff000d7812 */ /* 0x000fc600078ec0ff */
[----:B0-----:R-:W4:Y:S01]  /*1480*/  LDG.E.64 R22, desc[UR10][R28.64+0xf0] ;  /* 0x0000f00a1c167981 */ /* 0x001f22000c1e1b00 */
[----:B------:R-:W-:-:S04]  /*1490*/  LEA.HI.SX32 R6, P0, R0, R6, 0xc ;  /* 0x0000000600067211 */ /* 0x000fc800078162ff */
[----:B------:R-:W-:-:S04]  /*14a0*/  LEA.HI.X.SX32 R3, R0, R7, 0x1, P0 ;  /* 0x0000000700037211 */ /* 0x000fc800000f0eff */
[C---:B------:R-:W-:Y:S02]  /*14b0*/  LOP3.LUT R7, R3.reuse, 0xfffff, RZ, 0xc0, !PT ;  /* 0x000fffff03077812 */ /* 0x040fe400078ec0ff */
[----:B------:R-:W-:-:S04]  /*14c0*/  LEA.HI.SX32 R10, P0, R3, R10, 0xc ;  /* 0x0000000a030a7211 */ /* 0x000fc800078162ff */
[----:B------:R-:W-:Y:S01]  /*14d0*/  LEA.HI.X.SX32 R0, R3, R11, 0x1, P0 ;  /* 0x0000000b03007211 */ /* 0x000fe200000f0eff */
[----:B------:R0:W-:Y:S03]  /*14e0*/  STG.E.64 desc[UR6][R28.64+0xb0], R6 ;  /* 0x0000b0061c007986 */ /* 0x0001e6000c101b06 */
[C---:B------:R-:W-:Y:S01]  /*14f0*/  LEA.HI.SX32 R8, P0, R0.reuse, R8, 0xc ;  /* 0x0000000800087211 */ /* 0x040fe200078162ff */
[----:B------:R1:W-:Y:S03]  /*1500*/  STG.E.64 desc[UR4][R28.64+0xa8], R12 ;  /* 0x0000a80c1c007986 */ /* 0x0003e6000c101b04 */
[----:B0-----:R-:W-:Y:S01]  /*1510*/  LEA.HI.X.SX32 R7, R0, R9, 0x1, P0 ;  /* 0x0000000900077211 */ /* 0x001fe200000f0eff */
[----:B-1----:R-:W4:Y:S03]  /*1520*/  LDG.E.64 R12, desc[UR8][R28.64+0xf8] ;  /* 0x0000f8081c0c7981 */ /* 0x002f26000c1e1b00 */
[----:B------:R-:W-:-:S04]  /*1530*/  LEA.HI.SX32 R6, P0, R7, R20, 0xc ;  /* 0x0000001407067211 */ /* 0x000fc800078162ff */
[----:B------:R-:W-:Y:S02]  /*1540*/  LEA.HI.X.SX32 R3, R7, R21, 0x1, P0 ;  /* 0x0000001507037211 */ /* 0x000fe400000f0eff */
[----:B------:R-:W4:Y:S01]  /*1550*/  LDG.E.64 R20, desc[UR10][R28.64+0x100] ;  /* 0x0001000a1c147981 */ /* 0x000f22000c1e1b00 */
[----:B------:R-:W-:-:S05]  /*1560*/  LOP3.LUT R11, R0, 0xfffff, RZ, 0xc0, !PT ;  /* 0x000fffff000b7812 */ /* 0x000fca00078ec0ff */
[----:B------:R-:W-:Y:S01]  /*1570*/  STG.E.64 desc[UR4][R28.64+0xb8], R10 ;  /* 0x0000b80a1c007986 */ /* 0x000fe2000c101b04 */
[----:B------:R-:W-:-:S05]  /*1580*/  LOP3.LUT R9, R7, 0xfffff, RZ, 0xc0, !PT ;  /* 0x000fffff07097812 */ /* 0x000fca00078ec0ff */
[----:B------:R-:W-:Y:S01]  /*1590*/  STG.E.64 desc[UR4][R28.64+0xc0], R8 ;  /* 0x0000c0081c007986 */ /* 0x000fe2000c101b04 */
[----:B------:R-:W-:-:S05]  /*15a0*/  LOP3.LUT R7, R3, 0xfffff, RZ, 0xc0, !PT ;  /* 0x000fffff03077812 */ /* 0x000fca00078ec0ff */
[----:B------:R0:W-:Y:S04]  /*15b0*/  STG.E.64 desc[UR4][R28.64+0xc8], R6 ;  /* 0x0000c8061c007986 */ /* 0x0001e8000c101b04 */
[----:B0-----:R-:W4:Y:S01]  /*15c0*/  LDG.E.64 R6, desc[UR8][R28.64+0x110] ;  /* 0x000110081c067981 */ /* 0x001f22000c1e1b00 */
[----:B--2---:R-:W-:-:S04]  /*15d0*/  LEA.HI.SX32 R10, P0, R3, R24, 0xc ;  /* 0x00000018030a7211 */ /* 0x004fc800078162ff */
[----:B------:R-:W-:-:S04]  /*15e0*/  LEA.HI.X.SX32 R0, R3, R25, 0x1, P0 ;  /* 0x0000001903007211 */ /* 0x000fc800000f0eff */
[C---:B------:R-:W-:Y:S02]  /*15f0*/  LOP3.LUT R11, R0.reuse, 0xfffff, RZ, 0xc0, !PT ;  /* 0x000fffff000b7812 */ /* 0x040fe400078ec0ff */
[----:B---3--:R-:W-:-:S04]  /*1600*/  LEA.HI.SX32 R18, P0, R0, R18, 0xc ;  /* 0x0000001200127211 */ /* 0x008fc800078162ff */
[----:B------:R-:W-:-:S04]  /*1610*/  LEA.HI.X.SX32 R9, R0, R19, 0x1, P0 ;  /* 0x0000001300097211 */ /* 0x000fc800000f0eff */
[----:B-----5:R-:W-:-:S04]  /*1620*/  LEA.HI.SX32 R24, P0, R9, R4, 0xc ;  /* 0x0000000409187211 */ /* 0x020fc800078162ff */
[----:B------:R-:W-:-:S04]  /*1630*/  LEA.HI.X.SX32 R5, R9, R5, 0x1, P0 ;  /* 0x0000000509057211 */ /* 0x000fc800000f0eff */
[----:B------:R-:W-:-:S04]  /*1640*/  LEA.HI.SX32 R4, P0, R5, R30, 0xc ;  /* 0x0000001e05047211 */ /* 0x000fc800078162ff */
[----:B------:R-:W-:Y:S01]  /*1650*/  LEA.HI.X.SX32 R0, R5, R31, 0x1, P0 ;  /* 0x0000001f05007211 */ /* 0x000fe200000f0eff */
[----:B------:R0:W-:Y:S03]  /*1660*/  STG.E.64 desc[UR6][R28.64+0xd0], R10 ;  /* 0x0000d00a1c007986 */ /* 0x0001e6000c101b06 */
[----:B----4-:R-:W-:-:S04]  /*1670*/  LEA.HI.SX32 R8, P0, R0, R22, 0xc ;  /* 0x0000001600087211 */ /* 0x010fc800078162ff */
[----:B------:R-:W-:Y:S02]  /*1680*/  LEA.HI.X.SX32 R3, R0, R23, 0x1, P0 ;  /* 0x0000001700037211 */ /* 0x000fe400000f0eff */
[----:B------:R-:W-:Y:S01]  /*1690*/  LOP3.LUT R19, R9, 0xfffff, RZ, 0xc0, !PT ;  /* 0x000fffff09137812 */ /* 0x000fe200078ec0ff */
[----:B------:R-:W2:Y:S04]  /*16a0*/  LDG.E.64 R22, desc[UR8][R28.64+0x128] ;  /* 0x000128081c167981 */ /* 0x000ea8000c1e1b00 */
[----:B0-----:R-:W3:Y:S04]  /*16b0*/  LDG.E.64 R10, desc[UR10][R28.64+0x118] ;  /* 0x0001180a1c0a7981 */ /* 0x001ee8000c1e1b00 */
[----:B------:R0:W-:Y:S01]  /*16c0*/  STG.E.64 desc[UR4][R28.64+0xd8], R18 ;  /* 0x0000d8121c007986 */ /* 0x0001e2000c101b04 */
[----:B------:R-:W-:-:S03]  /*16d0*/  LOP3.LUT R25, R5, 0xfffff, RZ, 0xc0, !PT ;  /* 0x000fffff05197812 */ /* 0x000fc600078ec0ff */
[----:B0-----:R-:W4:Y:S01]  /*16e0*/  LDG.E.64 R18, desc[UR6][R28.64+0x120] ;  /* 0x000120061c127981 */ /* 0x001f22000c1e1b00 */
[----:B------:R-:W-:-:S04]  /*16f0*/  LEA.HI.SX32 R12, P0, R3, R12, 0xc ;  /* 0x0000000c030c7211 */ /* 0x000fc800078162ff */
[----:B------:R-:W-:-:S04]  /*1700*/  LEA.HI.X.SX32 R13, R3, R13, 0x1, P0 ;  /* 0x0000000d030d7211 */ /* 0x000fc800000f0eff */
[C---:B------:R-:W-:Y:S01]  /*1710*/  LEA.HI.SX32 R20, P0, R13.reuse, R20, 0xc ;  /* 0x000000140d147211 */ /* 0x040fe200078162ff */
[----:B------:R0:W-:Y:S03]  /*1720*/  STG.E.64 desc[UR4][R28.64+0xe0], R24 ;  /* 0x0000e0181c007986 */ /* 0x0001e6000c101b04 */
[----:B------:R-:W-:-:S04]  /*1730*/  LEA.HI.X.SX32 R17, R13, R21, 0x1, P0 ;  /* 0x000000150d117211 */ /* 0x000fc800000f0eff */
[----:B0-----:R-:W-:-:S04]  /*1740*/  LEA.HI.SX32 R24, P0, R17, R26, 0xc ;  /* 0x0000001a11187211 */ /* 0x001fc800078162ff */
[----:B------:R-:W-:Y:S02]  /*1750*/  LEA.HI.X.SX32 R25, R17, R27, 0x1, P0 ;  /* 0x0000001b11197211 */ /* 0x000fe400000f0eff */
[----:B------:R-:W5:Y:S01]  /*1760*/  LDG.E.64 R26, desc[UR6][R28.64+0x130] ;  /* 0x000130061c1a7981 */ /* 0x000f62000c1e1b00 */
[----:B------:R-:W-:-:S05]  /*1770*/  LOP3.LUT R5, R0, 0xfffff, RZ, 0xc0, !PT ;  /* 0x000fffff00057812 */ /* 0x000fca00078ec0ff */
[----:B------:R0:W-:Y:S01]  /*1780*/  STG.E.64 desc[UR4][R28.64+0xe8], R4 ;  /* 0x0000e8041c007986 */ /* 0x0001e2000c101b04 */
[----:B------:R-:W-:Y:S02]  /*1790*/  LOP3.LUT R9, R3, 0xfffff, RZ, 0xc0, !PT ;  /* 0x000fffff03097812 */ /* 0x000fe400078ec0ff */
[----:B0-----:R-:W-:-:S04]  /*17a0*/  LEA.HI.SX32 R4, P0, R25, R6, 0xc ;  /* 0x0000000619047211 */ /* 0x001fc800078162ff */
[----:B------:R-:W-:Y:S01]  /*17b0*/  LEA.HI.X.SX32 R6, R25, R7, 0x1, P0 ;  /* 0x0000000719067211 */ /* 0x000fe200000f0eff */
[----:B------:R-:W-:Y:S01]  /*17c0*/  STG.E.64 desc[UR4][R28.64+0xf0], R8 ;  /* 0x0000f0081c007986 */ /* 0x000fe2000c101b04 */
[----:B------:R-:W-:Y:S02]  /*17d0*/  LOP3.LUT R13, R13, 0xfffff, RZ, 0xc0, !PT ;  /* 0x000fffff0d0d7812 */ /* 0x000fe400078ec0ff */
[C---:B------:R-:W-:Y:S02]  /*17e0*/  R2UR UR12, R14.reuse ;  /* 0x000000000e0c72ca */ /* 0x040fe400000e0000 */
[C---:B------:R-:W-:Y:S02]  /*17f0*/  R2UR UR13, R15.reuse ;  /* 0x000000000f0d72ca */ /* 0x040fe400000e0000 */
[----:B------:R-:W-:Y:S02]  /*1800*/  R2UR UR14, R14 ;  /* 0x000000000e0e72ca */ /* 0x000fe400000e0000 */
[----:B------:R-:W-:Y:S01]  /*1810*/  R2UR UR15, R15 ;  /* 0x000000000f0f72ca */ /* 0x000fe200000e0000 */
[----:B------:R-:W-:Y:S01]  /*1820*/  STG.E.64 desc[UR6][R28.64+0xf8], R12 ;  /* 0x0000f80c1c007986 */ /* 0x000fe2000c101b06 */
[----:B------:R-:W-:Y:S01]  /*1830*/  LOP3.LUT R5, R6, 0xfffff, RZ, 0xc0, !PT ;  /* 0x000fffff06057812 */ /* 0x000fe200078ec0ff */
[----:B------:R-:W0:Y:S01]  /*1840*/  LDCU.64 UR6, c[0x0][0x388] ;  /* 0x00007100ff0677ac */ /* 0x000e220008000a00 */
[----:B------:R-:W-:-:S05]  /*1850*/  LOP3.LUT R21, R17, 0xfffff, RZ, 0xc0, !PT ;  /* 0x000fffff11157812 */ /* 0x000fca00078ec0ff */
[----:B------:R-:W-:Y:S04]  /*1860*/  STG.E.64 desc[UR8][R28.64+0x100], R20 ;  /* 0x000100141c007986 */ /* 0x000fe8000c101b08 */
[----:B------:R-:W-:Y:S01]  /*1870*/  STG.E.64 desc[UR4][R28.64+0x110], R4 ;  /* 0x000110041c007986 */ /* 0x000fe2000c101b04 */
[----:B------:R-:W-:Y:S01]  /*1880*/  LOP3.LUT R25, R25, 0xfffff, RZ, 0xc0, !PT ;  /* 0x000fffff19197812 */ /* 0x000fe200078ec0ff */
[----:B0-----:R-:W-:-:S04]  /*1890*/  UIADD3 UR4, UP0, UPT, UR6, 0x40, URZ ;  /* 0x0000004006047890 */ /* 0x001fc8000ff1e0ff */
[----:B------:R-:W-:Y:S01]  /*18a0*/  UIADD3.X UR5, UPT, UPT, URZ, UR7, URZ, UP0, !UPT ;  /* 0x00000007ff057290 */ /* 0x000fe200087fe4ff */
[----:B------:R0:W-:Y:S01]  /*18b0*/  STG.E.64 desc[UR10][R28.64+0x108], R24 ;  /* 0x000108181c007986 */ /* 0x0001e2000c101b0a */
[----:B------:R-:W-:-:S04]  /*18c0*/  IMAD.MOV.U32 R17, RZ, RZ, 0x26 ;  /* 0x00000026ff117424 */ /* 0x000fc800078e00ff */
[----:B0-----:R-:W-:Y:S01]  /*18d0*/  IMAD.U32 R25, RZ, RZ, UR5 ;  /* 0x00000005ff197e24 */ /* 0x001fe2000f8e00ff */
[----:B---3--:R-:W-:-:S04]  /*18e0*/  LEA.HI.SX32 R10, P0, R6, R10, 0xc ;  /* 0x0000000a060a7211 */ /* 0x008fc800078162ff */
[----:B------:R-:W-:-:S04]  /*18f0*/  LEA.HI.X.SX32 R11, R6, R11, 0x1, P0 ;  /* 0x0000000b060b7211 */ /* 0x000fc800000f0eff */
[----:B----4-:R-:W-:-:S04]  /*1900*/  LEA.HI.SX32 R8, P0, R11, R18, 0xc ;  /* 0x000000120b087211 */ /* 0x010fc800078162ff */
[----:B------:R-:W-:-:S04]  /*1910*/  LEA.HI.X.SX32 R19, R11, R19, 0x1, P0 ;  /* 0x000000130b137211 */ /* 0x000fc800000f0eff */
[----:B--2---:R-:W-:-:S04]  /*1920*/  LEA.HI.SX32 R22, P0, R19, R22, 0xc ;  /* 0x0000001613167211 */ /* 0x004fc800078162ff */
[----:B------:R-:W-:Y:S02]  /*1930*/  LEA.HI.X.SX32 R3, R19, R23, 0x1, P0 ;  /* 0x0000001713037211 */ /* 0x000fe400000f0eff */
[----:B------:R-:W-:Y:S02]  /*1940*/  LOP3.LUT R11, R11, 0xfffff, RZ, 0xc0, !PT ;  /* 0x000fffff0b0b7812 */ /* 0x000fe400078ec0ff */
[----:B------:R-:W-:Y:S02]  /*1950*/  LOP3.LUT R9, R19, 0xfffff, RZ, 0xc0, !PT ;  /* 0x000fffff13097812 */ /* 0x000fe400078ec0ff */
[C---:B------:R-:W-:Y:S01]  /*1960*/  LOP3.LUT R23, R3.reuse, 0xfffff, RZ, 0xc0, !PT ;  /* 0x000fffff03177812 */ /* 0x040fe200078ec0ff */
[----:B------:R0:W-:Y:S04]  /*1970*/  STG.E.64 desc[UR8][R28.64+0x118], R10 ;  /* 0x0001180a1c007986 */ /* 0x0001e8000c101b08 */
[----:B------:R0:W-:Y:S04]  /*1980*/  STG.E.64 desc[UR10][R28.64+0x120], R8 ;  /* 0x000120081c007986 */ /* 0x0001e8000c101b0a */
[----:B------:R0:W-:Y:S01]  /*1990*/  STG.E.64 desc[UR12][R28.64+0x128], R22 ;  /* 0x000128161c007986 */ /* 0x0001e2000c101b0c */
[----:B-----5:R-:W-:-:S04]  /*19a0*/  LEA.HI.SX32 R6, P0, R3, R26, 0xc ;  /* 0x0000001a03067211 */ /* 0x020fc800078162ff */
[----:B------:R-:W-:-:S05]  /*19b0*/  LEA.HI.X.SX32 R7, R3, R27, 0x1, P0 ;  /* 0x0000001b03077211 */ /* 0x000fca00000f0eff */
[----:B------:R0:W-:Y:S01]  /*19c0*/  STG.E.64 desc[UR14][R28.64+0x130], R6 ;  /* 0x000130061c007986 */ /* 0x0001e2000c101b0e */
[----:B------:R-:W-:Y:S01]  /*19d0*/  IMAD.U32 R18, RZ, RZ, UR4 ;  /* 0x00000004ff127e24 */ /* 0x000fe2000f8e00ff */
[--C-:B------:R-:W-:Y:S02]  /*19e0*/  SHF.R.S32.HI R19, RZ, 0x14, R7.reuse ;  /* 0x00000014ff137819 */ /* 0x100fe40000011407 */
[----:B------:R-:W-:-:S07]  /*19f0*/  SHF.R.S32.HI R0, RZ, 0x1f, R7 ;  /* 0x0000001fff007819 */ /* 0x000fce0000011407 */
.L_x_197:
[----:B------:R-:W1:Y:S01]  /*1a00*/  LDC.64 R12, c[0x0][0x388] ;  /* 0x0000e200ff0c7b82 */ /* 0x000e620000000a00 */
[----:B------:R-:W-:Y:S02]  /*1a10*/  R2UR UR4, R14 ;  /* 0x000000000e0472ca */ /* 0x000fe400000e0000 */
[----:B------:R-:W-:Y:S01]  /*1a20*/  R2UR UR5, R15 ;  /* 0x000000000f0572ca */ /* 0x000fe200000e0000 */
[----:B-1----:R-:W-:-:S12]  /*1a30*/  IMAD.WIDE R4, R17, 0x8, R12 ;  /* 0x0000000811047825 */ /* 0x002fd800078e020c */
[----:B------:R-:W2:Y:S01]  /*1a40*/  LDG.E.64 R4, desc[UR4][R4.64] ;  /* 0x0000000404047981 */ /* 0x000ea2000c1e1b00 */
[C---:B------:R-:W-:Y:S01]  /*1a50*/  ISETP.GT.AND P1, PT, R17.reuse, -0x1, PT ;  /* 0xffffffff1100780c */ /* 0x040fe20003f24270 */
[----:B0-----:R-:W-:Y:S02]  /*1a60*/  VIADD R6, R17, 0xffffffff ;  /* 0xffffffff11067836 */ /* 0x001fe40000000000 */
[----:B------:R-:W-:Y:S02]  /*1a70*/  IMAD.MOV.U32 R3, RZ, RZ, R17 ;  /* 0x000000ffff037224 */ /* 0x000fe400078e0011 */
[----:B------:R-:W-:Y:S01]  /*1a80*/  IMAD.MOV.U32 R17, RZ, RZ, R6 ;  /* 0x000000ffff117224 */ /* 0x000fe200078e0006 */
[----:B--2---:R-:W-:-:S04]  /*1a90*/  ISETP.NE.U32.AND P0, PT, R4, RZ, PT ;  /* 0x000000ff0400720c */ /* 0x004fc80003f05070 */
[----:B------:R-:W-:-:S13]  /*1aa0*/  ISETP.NE.AND.EX P0, PT, R5, RZ, PT, P0 ;  /* 0x000000ff0500720c */ /* 0x000fda0003f05300 */
[----:B------:R-:W-:Y:S05]  /*1ab0*/  @!P0 BRA P1, `(.L_x_197) ;  /* 0xfffffffc00d08947 */ /* 0x000fea000083ffff */
[----:B------:R-:W-:Y:S02]  /*1ac0*/  ISETP.GT.U32.AND P0, PT, R19, -0x1, PT ;  /* 0xffffffff1300780c */ /* 0x000fe40003f04070 */
[----:B------:R-:W-:Y:S02]  /*1ad0*/  CS2R R8, SRZ ;  /* 0x0000000000087805 */ /* 0x000fe4000001ff00 */
[----:B------:R-:W-:-:S13]  /*1ae0*/  ISETP.GT.AND.EX P0, PT, R0, -0x1, PT, P0 ;  /* 0xffffffff0000780c */ /* 0x000fda0003f04300 */
[----:B------:R-:W-:Y:S05]  /*1af0*/  @!P0 BRA `(.L_x_198) ;  /* 0x00000000000c8947 */ /* 0x000fea0003800000 */
[----:B------:R-:W-:-:S13]  /*1b00*/  ISETP.GE.AND P1, PT, R3, RZ, PT ;  /* 0x000000ff0300720c */ /* 0x000fda0003f26270 */
[----:B------:R-:W-:Y:S05]  /*1b10*/  @!P1 BRA `(.L_x_199) ;  /* 0x0000001800a89947 */ /* 0x000fea0003800000 */
[----:B------:R-:W-:Y:S05]  /*1b20*/  BRA `(.L_x_200) ;  /* 0x0000000000407947 */ /* 0x000fea0003800000 */
.L_x_198:
[----:B------:R-:W-:Y:S01]  /*1b30*/  R2UR UR4, R14 ;  /* 0x000000000e0472ca */ /* 0x000fe200000e0000 */
[----:B------:R-:W-:Y:S01]  /*1b40*/  IMAD.WIDE R4, R3, 0x8, R12 ;  /* 0x0000000803047825 */ /* 0x000fe200078e020c */
[----:B------:R-:W-:-:S13]  /*1b50*/  R2UR UR5, R15 ;  /* 0x000000000f0572ca */ /* 0x000fda00000e0000 */
[----:B------:R-:W2:Y:S01]  /*1b60*/  LDG.E.64 R4, desc[UR4][R4.64] ;  /* 0x0000000404047981 */ /* 0x000ea2000c1e1b00 */
[----:B------:R-:W-:Y:S02]  /*1b70*/  ISETP.GT.AND P2, PT, R3, -0x1, PT ;  /* 0xffffffff0300780c */ /* 0x000fe40003f44270 */
[----:B--2---:R-:W-:Y:S02]  /*1b80*/  ISETP.NE.U32.AND P1, PT, R4, -0x1, PT ;  /* 0xffffffff0400780c */ /* 0x004fe40003f25070 */
[----:B------:R-:W-:-:S04]  /*1b90*/  LOP3.LUT R6, R5, 0xfffff, RZ, 0xc0, !PT ;  /* 0x000fffff05067812 */ /* 0x000fc800078ec0ff */
[----:B------:R-:W-:Y:S01]  /*1ba0*/  ISETP.NE.AND.EX P1, PT, R6, 0xfffff, PT, P1 ;  /* 0x000fffff0600780c */ /* 0x000fe20003f25310 */
[----:B------:R-:W-:Y:S02]  /*1bb0*/  IMAD.MOV.U32 R6, RZ, RZ, R3 ;  /* 0x000000ffff067224 */ /* 0x000fe400078e0003 */
[----:B------:R-:W-:-:S10]  /*1bc0*/  VIADD R3, R3, 0xffffffff ;  /* 0xffffffff03037836 */ /* 0x000fd40000000000 */
[----:B------:R-:W-:Y:S05]  /*1bd0*/  @!P1 BRA P2, `(.L_x_198) ;  /* 0xfffffffc00d49947 */ /* 0x000fea000103ffff */
[----:B------:R-:W-:-:S13]  /*1be0*/  ISETP.GE.AND P1, PT, R6, RZ, PT ;  /* 0x000000ff0600720c */ /* 0x000fda0003f26270 */
[----:B------:R-:W-:Y:S05]  /*1bf0*/  @!P1 BRA `(.L_x_199) ;  /* 0x0000001800709947 */ /* 0x000fea0003800000 */
[----:B------:R-:W-:Y:S01]  /*1c00*/  IADD3 R4, P1, PT, -R4, -0x1, RZ ;  /* 0xffffffff04047810 */ /* 0x000fe20007f3e1ff */
[----:B------:R-:W-:-:S03]  /*1c10*/  IMAD.MOV.U32 R3, RZ, RZ, R6 ;  /* 0x000000ffff037224 */ /* 0x000fc600078e0006 */
[----:B------:R-:W-:-:S09]  /*1c20*/  IADD3.X R5, PT, PT, ~R5, 0xfffff, RZ, P1, !PT ;  /* 0x000fffff05057810 */ /* 0x000fd20000ffe5ff */
.L_x_200:
[----:B------:R-:W-:Y:S01]  /*1c30*/  IMAD R6, R3, 0x34, RZ ;  /* 0x0000003403067824 */ /* 0x000fe200078e02ff */
[----:B------:R-:W0:Y:S01]  /*1c40*/  I2F.F64.S64 R20, R4 ;  /* 0x0000000400147312 */ /* 0x000e220000301c00 */
[----:B------:R-:W-:Y:S02]  /*1c50*/  IMAD.MOV.U32 R7, RZ, RZ, 0x410 ;  /* 0x00000410ff077424 */ /* 0x000fe400078e00ff */
[----:B------:R-:W-:-:S03]  /*1c60*/  IMAD.MOV.U32 R22, RZ, RZ, RZ ;  /* 0x000000ffff167224 */ /* 0x000fc600078e00ff */
[----:B------:R-:W-:-:S04]  /*1c70*/  VIADDMNMX R6, R6, -R7, 0x833, PT ;  /* 0x0000083306067446 */ /* 0x000fc80003800907 */
[----:B------:R-:W-:-:S04]  /*1c80*/  VIMNMX R6, PT, PT, R6, -0x833, !PT ;  /* 0xfffff7cd06067848 */ /* 0x000fc80007fe0100 */
[----:B------:R-:W-:Y:S01]  /*1c90*/  IABS R8, R6 ;  /* 0x0000000600087213 */ /* 0x000fe20000000000 */
[----:B------:R-:W-:-:S03]  /*1ca0*/  VIADD R7, R6, 0xffc ;  /* 0x00000ffc06077836 */ /* 0x000fc60000000000 */
[----:B------:R-:W-:Y:S02]  /*1cb0*/  ISETP.GE.U32.AND P1, PT, R8, 0xd9, PT ;  /* 0x000000d90800780c */ /* 0x000fe40003f26070 */
[----:B------:R-:W-:-:S05]  /*1cc0*/  SHF.R.U32.HI R8, RZ, 0x2, R7 ;  /* 0x00000002ff087819 */ /* 0x000fca0000011607 */
[----:B------:R-:W-:-:S06]  /*1cd0*/  IMAD R7, R8, 0xffd, R7 ;  /* 0x00000ffd08077824 */ /* 0x000fcc00078e0207 */
[----:B------:R-:W-:Y:S02]  /*1ce0*/  @!P1 VIADD R7, R6, 0x3ff ;  /* 0x000003ff06079836 */ /* 0x000fe40000000000 */
[----:B------:R-:W-:Y:S02]  /*1cf0*/  IMAD.SHL.U32 R6, R8, 0x100000, RZ ;  /* 0x0010000008067824 */ /* 0x000fe400078e00ff */
[----:B------:R-:W-:-:S03]  /*1d00*/  IMAD.SHL.U32 R23, R7, 0x100000, RZ ;  /* 0x0010000007177824 */ /* 0x000fc600078e00ff */
[----:B------:R-:W-:Y:S01]  /*1d10*/  SEL R7, R6, 0x3ff00000, P1 ;  /* 0x3ff0000006077807 */ /* 0x000fe20000800000 */
[----:B------:R-:W-:Y:S01]  /*1d20*/  IMAD.MOV.U32 R6, RZ, RZ, RZ ;  /* 0x000000ffff067224 */ /* 0x000fe200078e00ff */
[----:B------:R-:W-:Y:S01]  /*1d30*/  ISETP.NE.AND P1, PT, R3, RZ, PT ;  /* 0x000000ff0300720c */ /* 0x000fe20003f25270 */
[----:B0-----:R-:W-:-:S08]  /*1d40*/  DMUL R8, R20, R22 ;  /* 0x0000001614087228 */ /* 0x001fd00000000000 */
[----:B------:R-:W-:-:S04]  /*1d50*/  DMUL R8, R6, R8 ;  /* 0x0000000806087228 */ /* 0x000fc80000000000 */
[----:B------:R-:W-:-:S04]  /*1d60*/  @!P1 ISETP.GE.AND P2, PT, R0, RZ, PT ;  /* 0x000000ff0000920c */ /* 0x000fc80003f46270 */
[----:B------:R-:W-:-:S08]  /*1d70*/  DMUL R8, R6, R8 ;  /* 0x0000000806087228 */ /* 0x000fd00000000000 */
[----:B------:R-:W-:-:S08]  /*1d80*/  DMUL R10, R6, R8 ;  /* 0x00000008060a7228 */ /* 0x000fd00000000000 */
[----:B------:R-:W-:-:S10]  /*1d90*/  @!P1 DADD R8, -RZ, -R10 ;  /* 0x00000000ff089229 */ /* 0x000fd4000000090a */
[----:B------:R-:W-:Y:S02]  /*1da0*/  @!P1 FSEL R8, R8, R10, !P2 ;  /* 0x0000000a08089208 */ /* 0x000fe40005000000 */
[----:B------:R-:W-:Y:S01]  /*1db0*/  @!P1 FSEL R9, R9, R11, !P2 ;  /* 0x0000000b09099208 */ /* 0x000fe20005000000 */
[----:B------:R-:W-:Y:S06]  /*1dc0*/  @!P1 BRA `(.L_x_199) ;  /* 0x0000001400fc9947 */ /* 0x000fec0003800000 */
[----:B------:R-:W0:Y:S01]  /*1dd0*/  F2I.S64.F64 R20, R20 ;  /* 0x0000001400147311 */ /* 0x000e220000301900 */
[----:B------:R-:W-:Y:S01]  /*1de0*/  UMOV UR4, URZ ;  /* 0x000000ff00047c82 */ /* 0x000fe20008000000 */
[----:B0-----:R-:W-:-:S05]  /*1df0*/  IADD3 R26, P1, PT, -R20, R4, RZ ;  /* 0x00000004141a7210 */ /* 0x001fca0007f3e1ff */
[----:B------:R-:W-:Y:S01]  /*1e00*/  IMAD.X R27, R5, 0x1, ~R21, P1 ;  /* 0x00000001051b7824 */ /* 0x000fe200008e0e15 */
[----:B------:R-:W-:-:S03]  /*1e10*/  CS2R R20, SRZ ;  /* 0x0000000000147805 */ /* 0x000fc6000001ff00 */
[----:B------:R-:W0:Y:S02]  /*1e20*/  I2F.F64.S64 R4, R26 ;  /* 0x0000001a00047312 */ /* 0x000e240000301c00 */
[----:B0-----:R-:W-:-:S08]  /*1e30*/  DMUL R4, R22, R4 ;  /* 0x0000000416047228 */ /* 0x001fd00000000000 */
[----:B------:R-:W-:-:S08]  /*1e40*/  DMUL R4, R6, R4 ;  /* 0x0000000406047228 */ /* 0x000fd00000000000 */
[----:B------:R-:W-:Y:S01]  /*1e50*/  DMUL R8, R6, R4 ;  /* 0x0000000406087228 */ /* 0x000fe20000000000 */
[----:B------:R-:W-:-:S05]  /*1e60*/  VIADD R4, R3, 0xffffffff ;  /* 0xffffffff03047836 */ /* 0x000fca0000000000 */
[----:B------:R-:W-:Y:S02]  /*1e70*/  ISETP.NE.AND P1, PT, R4, RZ, PT ;  /* 0x000000ff0400720c */ /* 0x000fe40003f25270 */
[----:B------:R-:W-:Y:S01]  /*1e80*/  DMUL R8, R6, R8 ;  /* 0x0000000806087228 */ /* 0x000fe20000000000 */
[----:B------:R-:W-:-:S10]  /*1e90*/  IMAD.MOV.U32 R7, RZ, RZ, RZ ;  /* 0x000000ffff077224 */ /* 0x000fd400078e00ff */
[----:B------:R-:W-:Y:S05]  /*1ea0*/  @!P1 BRA `(.L_x_201) ;  /* 0x0000001400189947 */ /* 0x000fea0003800000 */
[----:B------:R-:W-:-:S13]  /*1eb0*/  ISETP.GE.AND P1, PT, R0, RZ, PT ;  /* 0x000000ff0000720c */ /* 0x000fda0003f26270 */
[----:B------:R-:W-:Y:S05]  /*1ec0*/  @!P1 BRA `(.L_x_202) ;  /* 0x0000000800289947 */ /* 0x000fea0003800000 */
[----:B------:R-:W-:Y:S01]  /*1ed0*/  VIADD R5, R3, 0xfffffffe ;  /* 0xfffffffe03057836 */ /* 0x000fe20000000000 */
[----:B------:R-:W-:Y:S01]  /*1ee0*/  LOP3.LUT R28, R4, 0xf, RZ, 0xc0, !PT ;  /* 0x0000000f041c7812 */ /* 0x000fe200078ec0ff */
[----:B------:R-:W-:Y:S01]  /*1ef0*/  IMAD.MOV.U32 R17, RZ, RZ, RZ ;  /* 0x000000ffff117224 */ /* 0x000fe200078e00ff */
[----:B------:R-:W-:Y:S02]  /*1f00*/  CS2R R6, SRZ ;  /* 0x0000000000067805 */ /* 0x000fe4000001ff00 */
[----:B------:R-:W-:Y:S02]  /*1f10*/  ISETP.GE.U32.AND P1, PT, R5, 0xf, PT ;  /* 0x0000000f0500780c */ /* 0x000fe40003f26070 */
[----:B------:R-:W-:-:S11]  /*1f20*/  ISETP.NE.AND P2, PT, R28, RZ, PT ;  /* 0x000000ff1c00720c */ /* 0x000fd60003f45270 */
[----:B------:R-:W-:Y:S05]  /*1f30*/  @!P1 BRA `(.L_x_203) ;  /* 0x0000000000c89947 */ /* 0x000fea0003800000 */
[----:B------:R-:W-:Y:S01]  /*1f40*/  LOP3.LUT R6, R4, 0xfffffff0, RZ, 0xc0, !PT ;  /* 0xfffffff004067812 */ /* 0x000fe200078ec0ff */
[----:B------:R-:W-:Y:S02]  /*1f50*/  IMAD.MOV.U32 R17, RZ, RZ, RZ ;  /* 0x000000ffff117224 */ /* 0x000fe400078e00ff */
[----:B------:R-:W-:Y:S02]  /*1f60*/  IMAD.MOV.U32 R7, RZ, RZ, RZ ;  /* 0x000000ffff077224 */ /* 0x000fe400078e00ff */
[----:B------:R-:W-:-:S07]  /*1f70*/  IMAD.MOV R5, RZ, RZ, -R6 ;  /* 0x000000ffff057224 */ /* 0x000fce00078e0a06 */
.L_x_204:
[C---:B------:R-:W-:Y:S01]  /*1f80*/  R2UR UR8, R14.reuse ;  /* 0x000000000e0872ca */ /* 0x040fe200000e0000 */
[----:B------:R-:W-:Y:S01]  /*1f90*/  IMAD.MOV.U32 R19, RZ, RZ, R25 ;  /* 0x000000ffff137224 */ /* 0x000fe200078e0019 */
[C---:B------:R-:W-:Y:S02]  /*1fa0*/  R2UR UR9, R15.reuse ;  /* 0x000000000f0972ca */ /* 0x040fe400000e0000 */
        /* <DEDUP_REMOVED lines=9> */
[----:B------:R-:W3:Y:S01]  /*2040*/  LDG.E.64 R20, desc[UR14][R18.64+-0x28] ;  /* 0xffffd80e12147981 */ /* 0x000ee2000c1e1b00 */
[----:B--2---:R-:W-:-:S02]  /*2050*/  LOP3.LUT R17, R24, R26, R17, 0xfe, !PT ;  /* 0x0000001a18117212 */ /* 0x004fc400078efe11 */
[----:B------:R-:W-:Y:S02]  /*2060*/  LOP3.LUT R25, R25, R27, R7, 0xfe, !PT ;  /* 0x0000001b19197212 */ /* 0x000fe400078efe07 */
[----:B------:R-:W2:Y:S01]  /*2070*/  LDG.E.64 R26, desc[UR8][R18.64+-0x20] ;  /* 0xffffe008121a7981 */ /* 0x000ea2000c1e1b00 */
[----:B---3--:R-:W-:Y:S02]  /*2080*/  LOP3.LUT R7, R20, R22, R17, 0xfe, !PT ;  /* 0x0000001614077212 */ /* 0x008fe400078efe11 */
[----:B------:R-:W-:Y:S02]  /*2090*/  LOP3.LUT R17, R21, R23, R25, 0xfe, !PT ;  /* 0x0000001715117212 */ /* 0x000fe400078efe19 */
[----:B------:R-:W2:Y:S04]  /*20a0*/  LDG.E.64 R24, desc[UR10][R18.64+-0x18] ;  /* 0xffffe80a12187981 */ /* 0x000ea8000c1e1b00 */
[----:B------:R-:W3:Y:S04]  /*20b0*/  LDG.E.64 R22, desc[UR12][R18.64+-0x10] ;  /* 0xfffff00c12167981 */ /* 0x000ee8000c1e1b00 */
[----:B------:R-:W3:Y:S01]  /*20c0*/  LDG.E.64 R20, desc[UR14][R18.64+-0x8] ;  /* 0xfffff80e12147981 */ /* 0x000ee2000c1e1b00 */
[----:B--2---:R-:W-:-:S02]  /*20d0*/  LOP3.LUT R7, R24, R26, R7, 0xfe, !PT ;  /* 0x0000001a18077212 */ /* 0x004fc400078efe07 */
[----:B------:R-:W-:Y:S02]  /*20e0*/  LOP3.LUT R17, R25, R27, R17, 0xfe, !PT ;  /* 0x0000001b19117212 */ /* 0x000fe400078efe11 */
[----:B------:R-:W2:Y:S04]  /*20f0*/  LDG.E.64 R26, desc[UR8][R18.64] ;  /* 0x00000008121a7981 */ /* 0x000ea8000c1e1b00 */
[----:B------:R-:W2:Y:S01]  /*2100*/  LDG.E.64 R24, desc[UR10][R18.64+0x8] ;  /* 0x0000080a12187981 */ /* 0x000ea2000c1e1b00 */
[----:B---3--:R-:W-:Y:S02]  /*2110*/  LOP3.LUT R7, R20, R22, R7, 0xfe, !PT ;  /* 0x0000001614077212 */ /* 0x008fe400078efe07 */
[----:B------:R-:W-:Y:S02]  /*2120*/  LOP3.LUT R17, R21, R23, R17, 0xfe, !PT ;  /* 0x0000001715117212 */ /* 0x000fe400078efe11 */
[----:B------:R-:W3:Y:S04]  /*2130*/  LDG.E.64 R22, desc[UR12][R18.64+0x10] ;  /* 0x0000100c12167981 */ /* 0x000ee8000c1e1b00 */
[----:B------:R-:W3:Y:S01]  /*2140*/  LDG.E.64 R20, desc[UR14][R18.64+0x18] ;  /* 0x0000180e12147981 */ /* 0x000ee2000c1e1b00 */
[----:B------:R-:W-:Y:S01]  /*2150*/  VIADD R5, R5, 0x10 ;  /* 0x0000001005057836 */ /* 0x000fe20000000000 */
[----:B--2---:R-:W-:-:S02]  /*2160*/  LOP3.LUT R7, R24, R26, R7, 0xfe, !PT ;  /* 0x0000001a18077212 */ /* 0x004fc400078efe07 */
[----:B------:R-:W-:Y:S02]  /*2170*/  LOP3.LUT R17, R25, R27, R17, 0xfe, !PT ;  /* 0x0000001b19117212 */ /* 0x000fe400078efe11 */
[----:B------:R-:W2:Y:S04]  /*2180*/  LDG.E.64 R26, desc[UR8][R18.64+0x20] ;  /* 0x00002008121a7981 */ /* 0x000ea8000c1e1b00 */
[----:B------:R-:W2:Y:S01]  /*2190*/  LDG.E.64 R24, desc[UR10][R18.64+0x28] ;  /* 0x0000280a12187981 */ /* 0x000ea2000c1e1b00 */
[----:B---3--:R-:W-:Y:S02]  /*21a0*/  LOP3.LUT R7, R20, R22, R7, 0xfe, !PT ;  /* 0x0000001614077212 */ /* 0x008fe400078efe07 */
[----:B------:R-:W-:Y:S02]  /*21b0*/  LOP3.LUT R17, R21, R23, R17, 0xfe, !PT ;  /* 0x0000001715117212 */ /* 0x000fe400078efe11 */
[----:B------:R-:W3:Y:S04]  /*21c0*/  LDG.E.64 R22, desc[UR12][R18.64+0x30] ;  /* 0x0000300c12167981 */ /* 0x000ee8000c1e1b00 */
[----:B------:R0:W3:Y:S01]  /*21d0*/  LDG.E.64 R20, desc[UR14][R18.64+0x38] ;  /* 0x0000380e12147981 */ /* 0x0000e2000c1e1b00 */
[----:B------:R-:W-:-:S02]  /*21e0*/  ISETP.NE.AND P1, PT, R5, RZ, PT ;  /* 0x000000ff0500720c */ /* 0x000fc40003f25270 */
[----:B0-----:R-:W-:Y:S02]  /*21f0*/  IADD3 R18, P3, PT, R18, 0x80, RZ ;  /* 0x0000008012127810 */ /* 0x001fe40007f7e0ff */
[----:B--2---:R-:W-:Y:S02]  /*2200*/  LOP3.LUT R7, R24, R26, R7, 0xfe, !PT ;  /* 0x0000001a18077212 */ /* 0x004fe400078efe07 */
[----:B------:R-:W-:Y:S01]  /*2210*/  LOP3.LUT R27, R25, R27, R17, 0xfe, !PT ;  /* 0x0000001b191b7212 */ /* 0x000fe200078efe11 */
[----:B------:R-:W-:Y:S01]  /*2220*/  IMAD.X R25, RZ, RZ, R19, P3 ;  /* 0x000000ffff197224 */ /* 0x000fe200018e0613 */
[----:B---3--:R-:W-:Y:S02]  /*2230*/  LOP3.LUT R17, R20, R22, R7, 0xfe, !PT ;  /* 0x0000001614117212 */ /* 0x008fe400078efe07 */
[----:B------:R-:W-:-:S03]  /*2240*/  LOP3.LUT R7, R21, R23, R27, 0xfe, !PT ;  /* 0x0000001715077212 */ /* 0x000fc600078efe1b */
[----:B------:R-:W-:Y:S05]  /*2250*/  @P1 BRA `(.L_x_204) ;  /* 0xfffffffc00481947 */ /* 0x000fea000383ffff */
.L_x_203:
[----:B------:R-:W-:Y:S05]  /*2260*/  @!P2 BRA `(.L_x_205) ;  /* 0x000000100014a947 */ /* 0x000fea0003800000 */
[----:B------:R-:W-:Y:S02]  /*2270*/  ISETP.GE.U32.AND P1, PT, R28, 0x8, PT ;  /* 0x000000081c00780c */ /* 0x000fe40003f26070 */
[----:B------:R-:W-:-:S04]  /*2280*/  LOP3.LUT R5, R4, 0x7, RZ, 0xc0, !PT ;  /* 0x0000000704057812 */ /* 0x000fc800078ec0ff */
[----:B------:R-:W-:-:S07]  /*2290*/  ISETP.NE.AND P2, PT, R5, RZ, PT ;  /* 0x000000ff0500720c */ /* 0x000fce0003f45270 */
[----:B------:R-:W-:Y:S06]  /*22a0*/  @!P1 BRA `(.L_x_206) ;  /* 0x0000000000709947 */ /* 0x000fec0003800000 */
[----:B------:R-:W-:Y:S01]  /*22b0*/  R2UR UR8, R14 ;  /* 0x000000000e0872ca */ /* 0x000fe200000e0000 */
[----:B------:R-:W-:Y:S01]  /*22c0*/  IMAD.WIDE.U32 R22, R6, 0x8, R12 ;  /* 0x0000000806167825 */ /* 0x000fe200078e000c */
[C---:B------:R-:W-:Y:S02]  /*22d0*/  R2UR UR9, R15.reuse ;  /* 0x000000000f0972ca */ /* 0x040fe400000e0000 */
[C---:B------:R-:W-:Y:S02]  /*22e0*/  R2UR UR10, R14.reuse ;  /* 0x000000000e0a72ca */ /* 0x040fe400000e0000 */
[C---:B------:R-:W-:Y:S02]  /*22f0*/  R2UR UR11, R15.reuse ;  /* 0x000000000f0b72ca */ /* 0x040fe400000e0000 */
[----:B------:R-:W-:Y:S02]  /*2300*/  R2UR UR12, R14 ;  /* 0x000000000e0c72ca */ /* 0x000fe400000e0000 */
[----:B------:R-:W-:-:S05]  /*2310*/  R2UR UR13, R15 ;  /* 0x000000000f0d72ca */ /* 0x000fca00000e0000 */
[----:B------:R-:W2:Y:S04]  /*2320*/  LDG.E.64 R24, desc[UR8][R22.64] ;  /* 0x0000000816187981 */ /* 0x000ea8000c1e1b00 */
[----:B------:R-:W2:Y:S04]  /*2330*/  LDG.E.64 R20, desc[UR10][R22.64+0x8] ;  /* 0x0000080a16147981 */ /* 0x000ea8000c1e1b00 */
[----:B------:R-:W2:Y:S01]  /*2340*/  LDG.E.64 R18, desc[UR12][R22.64+0x10] ;  /* 0x0000100c16127981 */ /* 0x000ea2000c1e1b00 */
[C---:B------:R-:W-:Y:S02]  /*2350*/  R2UR UR14, R14.reuse ;  /* 0x000000000e0e72ca */ /* 0x040fe400000e0000 */
[----:B------:R-:W-:Y:S01]  /*2360*/  R2UR UR15, R15 ;  /* 0x000000000f0f72ca */ /* 0x000fe200000e0000 */
[----:B------:R-:W3:Y:S01]  /*2370*/  LDG.E.64 R26, desc[UR8][R22.64+0x18] ;  /* 0x00001808161a7981 */ /* 0x000ee2000c1e1b00 */
[----:B------:R-:W-:-:S02]  /*2380*/  R2UR UR16, R14 ;  /* 0x000000000e1072ca */ /* 0x000fc400000e0000 */
[----:B------:R-:W-:Y:S02]  /*2390*/  R2UR UR17, R15 ;  /* 0x000000000f1172ca */ /* 0x000fe400000e0000 */
[----:B--2---:R-:W-:Y:S02]  /*23a0*/  LOP3.LUT R28, R18, R24, R20, 0xfe, !PT ;  /* 0x00000018121c7212 */ /* 0x004fe400078efe14 */
[----:B------:R-:W-:Y:S02]  /*23b0*/  LOP3.LUT R29, R19, R25, R21, 0xfe, !PT ;  /* 0x00000019131d7212 */ /* 0x000fe400078efe15 */
[----:B------:R-:W3:Y:S04]  /*23c0*/  LDG.E.64 R24, desc[UR10][R22.64+0x20] ;  /* 0x0000200a16187981 */ /* 0x000ee8000c1e1b00 */
[----:B------:R-:W2:Y:S04]  /*23d0*/  LDG.E.64 R18, desc[UR12][R22.64+0x28] ;  /* 0x0000280c16127981 */ /* 0x000ea8000c1e1b00 */
[----:B------:R-:W2:Y:S04]  /*23e0*/  LDG.E.64 R20, desc[UR14][R22.64+0x30] ;  /* 0x0000300e16147981 */ /* 0x000ea8000c1e1b00 */
[----:B------:R-:W4:Y:S01]  /*23f0*/  LDG.E.64 R22, desc[UR16][R22.64+0x38] ;  /* 0x0000381016167981 */ /* 0x000f22000c1e1b00 */
[----:B------:R-:W-:Y:S01]  /*2400*/  VIADD R6, R6, 0x8 ;  /* 0x0000000806067836 */ /* 0x000fe20000000000 */
[----:B---3--:R-:W-:-:S02]  /*2410*/  LOP3.LUT R31, R24, R28, R26, 0xfe, !PT ;  /* 0x0000001c181f7212 */ /* 0x008fc400078efe1a */
[----:B------:R-:W-:Y:S02]  /*2420*/  LOP3.LUT R29, R25, R29, R27, 0xfe, !PT ;  /* 0x0000001d191d7212 */ /* 0x000fe400078efe1b */
[----:B--2---:R-:W-:Y:S02]  /*2430*/  LOP3.LUT R31, R20, R31, R18, 0xfe, !PT ;  /* 0x0000001f141f7212 */ /* 0x004fe400078efe12 */
[----:B------:R-:W-:Y:S02]  /*2440*/  LOP3.LUT R18, R21, R29, R19, 0xfe, !PT ;  /* 0x0000001d15127212 */ /* 0x000fe400078efe13 */
[----:B----4-:R-:W-:Y:S02]  /*2450*/  LOP3.LUT R17, R17, R31, R22, 0xfe, !PT ;  /* 0x0000001f11117212 */ /* 0x010fe400078efe16 */
[----:B------:R-:W-:-:S07]  /*2460*/  LOP3.LUT R7, R7, R18, R23, 0xfe, !PT ;  /* 0x0000001207077212 */ /* 0x000fce00078efe17 */
.L_x_206:
        /* <DEDUP_REMOVED lines=16> */
[----:B------:R-:W2:Y:S04]  /*2570*/  LDG.E.64 R18, desc[UR12][R20.64+0x10] ;  /* 0x0000100c14127981 */ /* 0x000ea8000c1e1b00 */
[----:B------:R-:W3:Y:S01]  /*2580*/  LDG.E.64 R20, desc[UR14][R20.64+0x18] ;  /* 0x0000180e14147981 */ /* 0x000ee2000c1e1b00 */
[----:B------:R-:W-:Y:S01]  /*2590*/  VIADD R6, R6, 0x4 ;  /* 0x0000000406067836 */ /* 0x000fe20000000000 */
[----:B--2---:R-:W-:-:S02]  /*25a0*/  LOP3.LUT R5, R18, R24, R22, 0xfe, !PT ;  /* 0x0000001812057212 */ /* 0x004fc400078efe16 */
[----:B------:R-:W-:Y:S02]  /*25b0*/  LOP3.LUT R18, R19, R25, R23, 0xfe, !PT ;  /* 0x0000001913127212 */ /* 0x000fe400078efe17 */
[----:B---3--:R-:W-:Y:S02]  /*25c0*/  LOP3.LUT R17, R17, R5, R20, 0xfe, !PT ;  /* 0x0000000511117212 */ /* 0x008fe400078efe14 */
[----:B------:R-:W-:-:S07]  /*25d0*/  LOP3.LUT R7, R7, R18, R21, 0xfe, !PT ;  /* 0x0000001207077212 */ /* 0x000fce00078efe15 */
.L_x_207:
[----:B------:R-:W-:Y:S05]  /*25e0*/  @!P2 BRA `(.L_x_205) ;  /* 0x0000000c0034a947 */ /* 0x000fea0003800000 */
[----:B------:R-:W-:Y:S01]  /*25f0*/  R2UR UR8, R14 ;  /* 0x000000000e0872ca */ /* 0x000fe200000e0000 */
[----:B------:R-:W-:Y:S01]  /*2600*/  IMAD.WIDE.U32 R12, R6, 0x8, R12 ;  /* 0x00000008060c7825 */ /* 0x000fe200078e000c */
[----:B------:R-:W-:-:S13]  /*2610*/  R2UR UR9, R15 ;  /* 0x000000000f0972ca */ /* 0x000fda00000e0000 */
[----:B------:R-:W2:Y:S01]  /*2620*/  LDG.E.64 R18, desc[UR8][R12.64] ;  /* 0x000000080c127981 */ /* 0x000ea2000c1e1b00 */
[----:B------:R-:W-:Y:S02]  /*2630*/  IADD3 R5, PT, PT, -R26, 0x1, RZ ;  /* 0x000000011a057810 */ /* 0x000fe40007ffe1ff */
[----:B------:R-:W-:Y:S02]  /*2640*/  IADD3 R6, P2, PT, R12, 0x8, RZ ;  /* 0x000000080c067810 */ /* 0x000fe40007f5e0ff */
[----:B------:R-:W-:-:S03]  /*2650*/  ISETP.NE.AND P1, PT, R5, RZ, PT ;  /* 0x000000ff0500720c */ /* 0x000fc60003f25270 */
[----:B------:R-:W-:Y:S01]  /*2660*/  IMAD.X R20, RZ, RZ, R13, P2 ;  /* 0x000000ffff147224 */ /* 0x000fe200010e060d */
[----:B--2---:R-:W-:Y:S02]  /*2670*/  LOP3.LUT R17, R18, R17, RZ, 0xfc, !PT ;  /* 0x0000001112117212 */ /* 0x004fe400078efcff */
[----:B------:R-:W-:-:S07]  /*2680*/  LOP3.LUT R7, R19, R7, RZ, 0xfc, !PT ;  /* 0x0000000713077212 */ /* 0x000fce00078efcff */
[----:B------:R-:W-:Y:S05]  /*2690*/  @!P1 BRA `(.L_x_205) ;  /* 0x0000000c00089947 */ /* 0x000fea0003800000 */
.L_x_208:
[----:B------:R-:W-:Y:S01]  /*26a0*/  R2UR UR8, R14 ;  /* 0x000000000e0872ca */ /* 0x000fe200000e0000 */
        /* <DEDUP_REMOVED lines=8> */
[----:B--2---:R-:W-:Y:S02]  /*2730*/  LOP3.LUT R17, R12, R17, RZ, 0xfc, !PT ;  /* 0x000000110c117212 */ /* 0x004fe400078efcff */
[----:B------:R-:W-:-:S09]  /*2740*/  LOP3.LUT R7, R13, R7, RZ, 0xfc, !PT ;  /* 0x000000070d077212 */ /* 0x000fd200078efcff */
[----:B------:R-:W-:Y:S05]  /*2750*/  @P1 BRA `(.L_x_208) ;  /* 0xfffffffc00d01947 */ /* 0x000fea000383ffff */
[----:B------:R-:W-:Y:S05]  /*2760*/  BRA `(.L_x_205) ;  /* 0x0000000800d47947 */ /* 0x000fea0003800000 */
.L_x_202:
[----:B------:R-:W-:Y:S01]  /*2770*/  VIADD R5, R3, 0xfffffffe ;  /* 0xfffffffe03057836 */ /* 0x000fe20000000000 */
[----:B------:R-:W-:Y:S01]  /*2780*/  LOP3.LUT R28, R4, 0xf, RZ, 0xc0, !PT ;  /* 0x0000000f041c7812 */ /* 0x000fe200078ec0ff */
[----:B------:R-:W-:Y:S02]  /*2790*/  IMAD.MOV.U32 R17, RZ, RZ, RZ ;  /* 0x000000ffff117224 */ /* 0x000fe400078e00ff */
[----:B------:R-:W-:Y:S01]  /*27a0*/  IMAD.MOV.U32 R7, RZ, RZ, RZ ;  /* 0x000000ffff077224 */ /* 0x000fe200078e00ff */
[----:B------:R-:W-:Y:S01]  /*27b0*/  ISETP.GE.U32.AND P2, PT, R5, 0xf, PT ;  /* 0x0000000f0500780c */ /* 0x000fe20003f46070 */
[----:B------:R-:W-:Y:S01]  /*27c0*/  IMAD.MOV.U32 R5, RZ, RZ, RZ ;  /* 0x000000ffff057224 */ /* 0x000fe200078e00ff */
[----:B------:R-:W-:-:S11]  /*27d0*/  ISETP.NE.AND P1, PT, R28, RZ, PT ;  /* 0x000000ff1c00720c */ /* 0x000fd60003f25270 */
[----:B------:R-:W-:Y:S05]  /*27e0*/  @!P2 BRA `(.L_x_209) ;  /* 0x000000040040a947 */ /* 0x000fea0003800000 */
[----:B------:R-:W-:Y:S01]  /*27f0*/  LOP3.LUT R5, R4, 0xfffffff0, RZ, 0xc0, !PT ;  /* 0xfffffff004057812 */ /* 0x000fe200078ec0ff */
[----:B------:R-:W-:Y:S02]  /*2800*/  IMAD.MOV.U32 R17, RZ, RZ, RZ ;  /* 0x000000ffff117224 */ /* 0x000fe400078e00ff */
[----:B------:R-:W-:Y:S02]  /*2810*/  IMAD.MOV.U32 R7, RZ, RZ, RZ ;  /* 0x000000ffff077224 */ /* 0x000fe400078e00ff */
[----:B------:R-:W-:-:S07]  /*2820*/  IMAD.MOV R6, RZ, RZ, -R5 ;  /* 0x000000ffff067224 */ /* 0x000fce00078e0a05 */
.L_x_210:
[C---:B------:R-:W-:Y:S01]  /*2830*/  R2UR UR8, R14.reuse ;  /* 0x000000000e0872ca */ /* 0x040fe200000e0000 */
[----:B------:R-:W-:Y:S01]  /*2840*/  IMAD.MOV.U32 R19, RZ, RZ, R25 ;  /* 0x000000ffff137224 */ /* 0x000fe200078e0019 */
[C---:B------:R-:W-:Y:S02]  /*2850*/  R2UR UR9, R15.reuse ;  /* 0x000000000f0972ca */ /* 0x040fe400000e0000 */
[C---:B------:R-:W-:Y:S02]  /*2860*/  R2UR UR10, R14.reuse ;  /* 0x000000000e0a72ca */ /* 0x040fe400000e0000 */
[C---:B------:R-:W-:Y:S02]  /*2870*/  R2UR UR11, R15.reuse ;  /* 0x000000000f0b72ca */ /* 0x040fe400000e0000 */
[----:B------:R-:W-:Y:S02]  /*2880*/  R2UR UR12, R14 ;  /* 0x000000000e0c72ca */ /* 0x000fe400000e0000 */
[----:B------:R-:W-:-:S05]  /*2890*/  R2UR UR13, R15 ;  /* 0x000000000f0d72ca */ /* 0x000fca00000e0000 */
[----:B------:R-:W2:Y:S04]  /*28a0*/  LDG.E.64 R26, desc[UR8][R18.64+-0x40] ;  /* 0xffffc008121a7981 */ /* 0x000ea8000c1e1b00 */
[----:B------:R-:W3:Y:S04]  /*28b0*/  LDG.E.64 R24, desc[UR10][R18.64+-0x38] ;  /* 0xffffc80a12187981 */ /* 0x000ee8000c1e1b00 */
[----:B------:R-:W4:Y:S04]  /*28c0*/  LDG.E.64 R22, desc[UR8][R18.64+-0x30] ;  /* 0xffffd00812167981 */ /* 0x000f28000c1e1b00 */
[----:B------:R-:W5:Y:S01]  /*28d0*/  LDG.E.64 R20, desc[UR12][R18.64+-0x28] ;  /* 0xffffd80c12147981 */ /* 0x000f62000c1e1b00 */
[----:B--2---:R-:W-:-:S04]  /*28e0*/  IADD3 R26, P2, PT, RZ, -R26, RZ ;  /* 0x8000001aff1a7210 */ /* 0x004fc80007f5e0ff */
[----:B------:R-:W-:Y:S02]  /*28f0*/  IADD3.X R30, PT, PT, ~R27, 0x100000, RZ, P2, !PT ;  /* 0x001000001b1e7810 */ /* 0x000fe400017fe5ff */
[----:B---3--:R-:W-:-:S04]  /*2900*/  IADD3 R24, P2, PT, RZ, -R24, RZ ;  /* 0x80000018ff187210 */ /* 0x008fc80007f5e0ff */
[----:B------:R-:W-:Y:S02]  /*2910*/  LOP3.LUT R26, R24, R26, R17, 0xfe, !PT ;  /* 0x0000001a181a7212 */ /* 0x000fe400078efe11 */
[----:B------:R-:W-:Y:S02]  /*2920*/  IADD3.X R17, PT, PT, ~R25, 0x100000, RZ, P2, !PT ;  /* 0x0010000019117810 */ /* 0x000fe400017fe5ff */
[----:B----4-:R-:W-:Y:S01]  /*2930*/  IADD3 R22, P2, PT, RZ, -R22, RZ ;  /* 0x80000016ff167210 */ /* 0x010fe20007f5e0ff */
[----:B------:R-:W2:Y:S01]  /*2940*/  LDG.E.64 R24, desc[UR8][R18.64+-0x20] ;  /* 0xffffe00812187981 */ /* 0x000ea2000c1e1b00 */
[----:B------:R-:W-:Y:S02]  /*2950*/  LOP3.LUT R17, R17, R30, R7, 0xfe, !PT ;  /* 0x0000001e11117212 */ /* 0x000fe400078efe07 */
[----:B-----5:R-:W-:-:S04]  /*2960*/  IADD3 R7, P3, PT, RZ, -R20, RZ ;  /* 0x80000014ff077210 */ /* 0x020fc80007f7e0ff */
[----:B------:R-:W-:Y:S02]  /*2970*/  LOP3.LUT R7, R7, R22, R26, 0xfe, !PT ;  /* 0x0000001607077212 */ /* 0x000fe400078efe1a */
[----:B------:R-:W3:Y:S01]  /*2980*/  LDG.E.64 R26, desc[UR10][R18.64+-0x18] ;  /* 0xffffe80a121a7981 */ /* 0x000ee2000c1e1b00 */
[----:B------:R-:W-:Y:S02]  /*2990*/  IADD3.X R22, PT, PT, ~R23, 0x100000, RZ, P2, !PT ;  /* 0x0010000017167810 */ /* 0x000fe400017fe5ff */
[----:B------:R-:W-:-:S04]  /*29a0*/  IADD3.X R20, PT, PT, ~R21, 0x100000, RZ, P3, !PT ;  /* 0x0010000015147810 */ /* 0x000fc80001ffe5ff */
[----:B------:R-:W-:Y:S02]  /*29b0*/  LOP3.LUT R17, R20, R22, R17, 0xfe, !PT ;  /* 0x0000001614117212 */ /* 0x000fe400078efe11 */
[----:B------:R-:W4:Y:S04]  /*29c0*/  LDG.E.64 R22, desc[UR8][R18.64+-0x10] ;  /* 0xfffff00812167981 */ /* 0x000f28000c1e1b00 */
[----:B------:R-:W5:Y:S01]  /*29d0*/  LDG.E.64 R20, desc[UR12][R18.64+-0x8] ;  /* 0xfffff80c12147981 */ /* 0x000f62000c1e1b00 */
[----:B--2---:R-:W-:-:S04]  /*29e0*/  IADD3 R24, P2, PT, RZ, -R24, RZ ;  /* 0x80000018ff187210 */ /* 0x004fc80007f5e0ff */
[----:B------:R-:W-:Y:S02]  /*29f0*/  IADD3.X R30, PT, PT, ~R25, 0x100000, RZ, P2, !PT ;  /* 0x00100000191e7810 */ /* 0x000fe400017fe5ff */
[----:B---3--:R-:W-:-:S04]  /*2a00*/  IADD3 R25, P2, PT, RZ, -R26, RZ ;  /* 0x8000001aff197210 */ /* 0x008fc80007f5e0ff */
[----:B------:R-:W-:-:S04]  /*2a10*/  IADD3.X R26, PT, PT, ~R27, 0x100000, RZ, P2, !PT ;  /* 0x001000001b1a7810 */ /* 0x000fc800017fe5ff */
[----:B------:R-:W-:Y:S02]  /*2a20*/  LOP3.LUT R17, R26, R30, R17, 0xfe, !PT ;  /* 0x0000001e1a117212 */ /* 0x000fe400078efe11 */
[----:B------:R-:W2:Y:S01]  /*2a30*/  LDG.E.64 R26, desc[UR8][R18.64] ;  /* 0x00000008121a7981 */ /* 0x000ea2000c1e1b00 */
[----:B------:R-:W-:Y:S02]  /*2a40*/  LOP3.LUT R7, R25, R24, R7, 0xfe, !PT ;  /* 0x0000001819077212 */ /* 0x000fe400078efe07 */
[----:B----4-:R-:W-:Y:S01]  /*2a50*/  IADD3 R22, P2, PT, RZ, -R22, RZ ;  /* 0x80000016ff167210 */ /* 0x010fe20007f5e0ff */
[----:B------:R-:W3:Y:S01]  /*2a60*/  LDG.E.64 R24, desc[UR10][R18.64+0x8] ;  /* 0x0000080a12187981 */ /* 0x000ee2000c1e1b00 */
[----:B-----5:R-:W-:-:S04]  /*2a70*/  IADD3 R20, P3, PT, RZ, -R20, RZ ;  /* 0x80000014ff147210 */ /* 0x020fc80007f7e0ff */
[----:B------:R-:W-:Y:S02]  /*2a80*/  LOP3.LUT R7, R20, R22, R7, 0xfe, !PT ;  /* 0x0000001614077212 */ /* 0x000fe400078efe07 */
        /* <DEDUP_REMOVED lines=8> */
[----:B------:R-:W-:Y:S02]  /*2b10*/  LOP3.LUT R26, R24, R26, R7, 0xfe, !PT ;  /* 0x0000001a181a7212 */ /* 0x000fe400078efe07 */
[----:B------:R-:W-:-:S04]  /*2b20*/  IADD3.X R7, PT, PT, ~R25, 0x100000, RZ, P2, !PT ;  /* 0x0010000019077810 */ /* 0x000fc800017fe5ff */
[----:B------:R-:W-:Y:S02]  /*2b30*/  LOP3.LUT R7, R7, R30, R17, 0xfe, !PT ;  /* 0x0000001e07077212 */ /* 0x000fe400078efe11 */
[----:B----4-:R-:W-:Y:S02]  /*2b40*/  IADD3 R24, P2, PT, RZ, -R22, RZ ;  /* 0x80000016ff187210 */ /* 0x010fe40007f5e0ff */
[----:B-----5:R-:W-:-:S04]  /*2b50*/  IADD3 R17, P3, PT, RZ, -R20, RZ ;  /* 0x80000014ff117210 */ /* 0x020fc80007f7e0ff */
[----:B------:R-:W-:Y:S02]  /*2b60*/  LOP3.LUT R17, R17, R24, R26, 0xfe, !PT ;  /* 0x0000001811117212 */ /* 0x000fe400078efe1a */
[----:B------:R-:W2:Y:S01]  /*2b70*/  LDG.E.64 R26, desc[UR8][R18.64+0x20] ;  /* 0x00002008121a7981 */ /* 0x000ea2000c1e1b00 */
[----:B------:R-:W-:Y:S02]  /*2b80*/  IADD3.X R22, PT, PT, ~R23, 0x100000, RZ, P2, !PT ;  /* 0x0010000017167810 */ /* 0x000fe400017fe5ff */
[----:B------:R-:W-:Y:S01]  /*2b90*/  IADD3.X R20, PT, PT, ~R21, 0x100000, RZ, P3, !PT ;  /* 0x0010000015147810 */ /* 0x000fe20001ffe5ff */
[----:B------:R-:W3:Y:S03]  /*2ba0*/  LDG.E.64 R24, desc[UR10][R18.64+0x28] ;  /* 0x0000280a12187981 */ /* 0x000ee6000c1e1b00 */
[----:B------:R-:W-:Y:S02]  /*2bb0*/  LOP3.LUT R7, R20, R22, R7, 0xfe, !PT ;  /* 0x0000001614077212 */ /* 0x000fe400078efe07 */
[----:B------:R-:W4:Y:S04]  /*2bc0*/  LDG.E.64 R22, desc[UR8][R18.64+0x30] ;  /* 0x0000300812167981 */ /* 0x000f28000c1e1b00 */
[----:B------:R-:W5:Y:S01]  /*2bd0*/  LDG.E.64 R20, desc[UR12][R18.64+0x38] ;  /* 0x0000380c12147981 */ /* 0x000f62000c1e1b00 */
[----:B------:R-:W-:Y:S01]  /*2be0*/  VIADD R6, R6, 0x10 ;  /* 0x0000001006067836 */ /* 0x000fe20000000000 */
[----:B--2---:R-:W-:-:S04]  /*2bf0*/  IADD3 R26, P2, PT, RZ, -R26, RZ ;  /* 0x8000001aff1a7210 */ /* 0x004fc80007f5e0ff */
[----:B------:R-:W-:Y:S02]  /*2c00*/  IADD3.X R30, PT, PT, ~R27, 0x100000, RZ, P2, !PT ;  /* 0x001000001b1e7810 */ /* 0x000fe400017fe5ff */
[----:B---3--:R-:W-:-:S04]  /*2c10*/  IADD3 R24, P2, PT, RZ, -R24, RZ ;  /* 0x80000018ff187210 */ /* 0x008fc80007f5e0ff */
[----:B------:R-:W-:Y:S02]  /*2c20*/  IADD3.X R25, PT, PT, ~R25, 0x100000, RZ, P2, !PT ;  /* 0x0010000019197810 */ /* 0x000fe400017fe5ff */
[----:B----4-:R-:W-:-:S04]  /*2c30*/  IADD3 R22, P2, PT, RZ, -R22, RZ ;  /* 0x80000016ff167210 */ /* 0x010fc80007f5e0ff */
[----:B------:R-:W-:Y:S02]  /*2c40*/  IADD3.X R23, PT, PT, ~R23, 0x100000, RZ, P2, !PT ;  /* 0x0010000017177810 */ /* 0x000fe400017fe5ff */
[----:B------:R-:W-:Y:S02]  /*2c50*/  ISETP.NE.AND P2, PT, R6, RZ, PT ;  /* 0x000000ff0600720c */ /* 0x000fe40003f45270 */
[----:B-----5:R-:W-:Y:S02]  /*2c60*/  IADD3 R20, P3, PT, RZ, -R20, RZ ;  /* 0x80000014ff147210 */ /* 0x020fe40007f7e0ff */
[----:B------:R-:W-:Y:S02]  /*2c70*/  LOP3.LUT R17, R24, R26, R17, 0xfe, !PT ;  /* 0x0000001a18117212 */ /* 0x000fe400078efe11 */
[----:B------:R-:W-:Y:S02]  /*2c80*/  IADD3.X R24, PT, PT, ~R21, 0x100000, RZ, P3, !PT ;  /* 0x0010000015187810 */ /* 0x000fe40001ffe5ff */
[----:B------:R-:W-:-:S02]  /*2c90*/  IADD3 R18, P3, PT, R18, 0x80, RZ ;  /* 0x0000008012127810 */ /* 0x000fc40007f7e0ff */
[----:B------:R-:W-:Y:S02]  /*2ca0*/  LOP3.LUT R7, R25, R30, R7, 0xfe, !PT ;  /* 0x0000001e19077212 */ /* 0x000fe400078efe07 */
[----:B------:R-:W-:Y:S01]  /*2cb0*/  LOP3.LUT R17, R20, R22, R17, 0xfe, !PT ;  /* 0x0000001614117212 */ /* 0x000fe200078efe11 */
[----:B------:R-:W-:Y:S01]  /*2cc0*/  IMAD.X R25, RZ, RZ, R19, P3 ;  /* 0x000000ffff197224 */ /* 0x000fe200018e0613 */
[----:B------:R-:W-:Y:S01]  /*2cd0*/  LOP3.LUT R7, R24, R23, R7, 0xfe, !PT ;  /* 0x0000001718077212 */ /* 0x000fe200078efe07 */
[----:B------:R-:W-:Y:S06]  /*2ce0*/  @P2 BRA `(.L_x_210) ;  /* 0xfffffff800d02947 */ /* 0x000fec000383ffff */
.L_x_209:
[----:B------:R-:W-:Y:S05]  /*2cf0*/  @!P1 BRA `(.L_x_205) ;  /* 0x0000000400709947 */ /* 0x000fea0003800000 */
[----:B------:R-:W-:Y:S02]  /*2d00*/  ISETP.GE.U32.AND P2, PT, R28, 0x8, PT ;  /* 0x000000081c00780c */ /* 0x000fe40003f46070 */
[----:B------:R-:W-:-:S04]  /*2d10*/  LOP3.LUT R6, R4, 0x7, RZ, 0xc0, !PT ;  /* 0x0000000704067812 */ /* 0x000fc800078ec0ff */
[----:B------:R-:W-:-:S07]  /*2d20*/  ISETP.NE.AND P1, PT, R6, RZ, PT ;  /* 0x000000ff0600720c */ /* 0x000fce0003f25270 */
[----:B------:R-:W-:Y:S06]  /*2d30*/  @!P2 BRA `(.L_x_211) ;  /* 0x0000000000a0a947 */ /* 0x000fec0003800000 */
[C---:B------:R-:W-:Y:S01]  /*2d40*/  R2UR UR8, R14.reuse ;  /* 0x000000000e0872ca */ /* 0x040fe200000e0000 */
[----:B------:R-:W-:Y:S01]  /*2d50*/  IMAD.WIDE.U32 R22, R5, 0x8, R12 ;  /* 0x0000000805167825 */ /* 0x000fe200078e000c */
[C---:B------:R-:W-:Y:S02]  /*2d60*/  R2UR UR9, R15.reuse ;  /* 0x000000000f0972ca */ /* 0x040fe400000e0000 */
[C---:B------:R-:W-:Y:S02]  /*2d70*/  R2UR UR10, R14.reuse ;  /* 0x000000000e0a72ca */ /* 0x040fe400000e0000 */
[C---:B------:R-:W-:Y:S02]  /*2d80*/  R2UR UR11, R15.reuse ;  /* 0x000000000f0b72ca */ /* 0x040fe400000e0000 */
[----:B------:R-:W-:Y:S02]  /*2d90*/  R2UR UR12, R14 ;  /* 0x000000000e0c72ca */ /* 0x000fe400000e0000 */
[----:B------:R-:W-:-:S05]  /*2da0*/  R2UR UR13, R15 ;  /* 0x000000000f0d72ca */ /* 0x000fca00000e0000 */
[----:B------:R-:W2:Y:S04]  /*2db0*/  LDG.E.64 R26, desc[UR8][R22.64] ;  /* 0x00000008161a7981 */ /* 0x000ea8000c1e1b00 */
[----:B------:R-:W3:Y:S04]  /*2dc0*/  LDG.E.64 R20, desc[UR10][R22.64+0x8] ;  /* 0x0000080a16147981 */ /* 0x000ee8000c1e1b00 */
[----:B------:R-:W4:Y:S01]  /*2dd0*/  LDG.E.64 R18, desc[UR12][R22.64+0x10] ;  /* 0x0000100c16127981 */ /* 0x000f22000c1e1b00 */
[----:B--2---:R-:W-:-:S04]  /*2de0*/  IADD3 R24, P2, PT, RZ, -R26, RZ ;  /* 0x8000001aff187210 */ /* 0x004fc80007f5e0ff */
[----:B------:R-:W-:Y:S02]  /*2df0*/  IADD3.X R26, PT, PT, ~R27, 0x100000, RZ, P2, !PT ;  /* 0x001000001b1a7810 */ /* 0x000fe400017fe5ff */
[----:B---3--:R-:W-:-:S04]  /*2e00*/  IADD3 R28, P2, PT, RZ, -R20, RZ ;  /* 0x80000014ff1c7210 */ /* 0x008fc80007f5e0ff */
[----:B------:R-:W-:Y:S02]  /*2e10*/  IADD3.X R25, PT, PT, ~R21, 0x100000, RZ, P2, !PT ;  /* 0x0010000015197810 */ /* 0x000fe400017fe5ff */
[----:B----4-:R-:W-:Y:S01]  /*2e20*/  IADD3 R29, P2, PT, RZ, -R18, RZ ;  /* 0x80000012ff1d7210 */ /* 0x010fe20007f5e0ff */
[----:B------:R-:W2:Y:S03]  /*2e30*/  LDG.E.64 R20, desc[UR8][R22.64+0x18] ;  /* 0x0000180816147981 */ /* 0x000ea6000c1e1b00 */
[----:B------:R-:W-:Y:S02]  /*2e40*/  IADD3.X R27, PT, PT, ~R19, 0x100000, RZ, P2, !PT ;  /* 0x00100000131b7810 */ /* 0x000fe400017fe5ff */
[----:B------:R-:W3:Y:S02]  /*2e50*/  LDG.E.64 R18, desc[UR10][R22.64+0x20] ;  /* 0x0000200a16127981 */ /* 0x000ee4000c1e1b00 */
[----:B------:R-:W-:-:S02]  /*2e60*/  LOP3.LUT R25, R27, R26, R25, 0xfe, !PT ;  /* 0x0000001a1b197212 */ /* 0x000fc400078efe19 */
[----:B------:R-:W-:Y:S02]  /*2e70*/  LOP3.LUT R24, R29, R24, R28, 0xfe, !PT ;  /* 0x000000181d187212 */ /* 0x000fe400078efe1c */
[----:B--2---:R-:W-:-:S04]  /*2e80*/  IADD3 R26, P2, PT, RZ, -R20, RZ ;  /* 0x80000014ff1a7210 */ /* 0x004fc80007f5e0ff */
[----:B------:R-:W-:Y:S02]  /*2e90*/  IADD3.X R27, PT, PT, ~R21, 0x100000, RZ, P2, !PT ;  /* 0x00100000151b7810 */ /* 0x000fe400017fe5ff */
[----:B---3--:R-:W-:Y:S01]  /*2ea0*/  IADD3 R28, P2, PT, RZ, -R18, RZ ;  /* 0x80000012ff1c7210 */ /* 0x008fe20007f5e0ff */
[----:B------:R-:W2:Y:S03]  /*2eb0*/  LDG.E.64 R20, desc[UR10][R22.64+0x30] ;  /* 0x0000300a16147981 */ /* 0x000ea6000c1e1b00 */
[----:B------:R-:W-:Y:S02]  /*2ec0*/  IADD3.X R29, PT, PT, ~R19, 0x100000, RZ, P2, !PT ;  /* 0x00100000131d7810 */ /* 0x000fe400017fe5ff */
[----:B------:R-:W3:Y:S04]  /*2ed0*/  LDG.E.64 R18, desc[UR8][R22.64+0x28] ;  /* 0x0000280816127981 */ /* 0x000ee8000c1e1b00 */
[----:B------:R-:W4:Y:S01]  /*2ee0*/  LDG.E.64 R22, desc[UR12][R22.64+0x38] ;  /* 0x0000380c16167981 */ /* 0x000f22000c1e1b00 */
[----:B------:R-:W-:-:S02]  /*2ef0*/  LOP3.LUT R24, R28, R24, R26, 0xfe, !PT ;  /* 0x000000181c187212 */ /* 0x000fc400078efe1a */
[----:B------:R-:W-:Y:S01]  /*2f00*/  LOP3.LUT R25, R29, R25, R27, 0xfe, !PT ;  /* 0x000000191d197212 */ /* 0x000fe200078efe1b */
[----:B------:R-:W-:Y:S01]  /*2f10*/  VIADD R5, R5, 0x8 ;  /* 0x0000000805057836 */ /* 0x000fe20000000000 */
[----:B---3--:R-:W-:-:S04]  /*2f20*/  IADD3 R26, P2, PT, RZ, -R18, RZ ;  /* 0x80000012ff1a7210 */ /* 0x008fc80007f5e0ff */
[----:B------:R-:W-:Y:S02]  /*2f30*/  IADD3.X R18, PT, PT, ~R19, 0x100000, RZ, P2, !PT ;  /* 0x0010000013127810 */ /* 0x000fe400017fe5ff */
[----:B--2---:R-:W-:-:S04]  /*2f40*/  IADD3 R19, P2, PT, RZ, -R20, RZ ;  /* 0x80000014ff137210 */ /* 0x004fc80007f5e0ff */
[----:B------:R-:W-:Y:S02]  /*2f50*/  IADD3.X R21, PT, PT, ~R21, 0x100000, RZ, P2, !PT ;  /* 0x0010000015157810 */ /* 0x000fe400017fe5ff */
[----:B----4-:R-:W-:Y:S02]  /*2f60*/  IADD3 R20, P2, PT, RZ, -R22, RZ ;  /* 0x80000016ff147210 */ /* 0x010fe40007f5e0ff */
[----:B------:R-:W-:Y:S02]  /*2f70*/  LOP3.LUT R19, R19, R24, R26, 0xfe, !PT ;  /* 0x0000001813137212 */ /* 0x000fe400078efe1a */
[----:B------:R-:W-:Y:S02]  /*2f80*/  IADD3.X R24, PT, PT, ~R23, 0x100000, RZ, P2, !PT ;  /* 0x0010000017187810 */ /* 0x000fe400017fe5ff */
[----:B------:R-:W-:Y:S02]  /*2f90*/  LOP3.LUT R18, R21, R25, R18, 0xfe, !PT ;  /* 0x0000001915127212 */ /* 0x000fe400078efe12 */
[----:B------:R-:W-:-:S02]  /*2fa0*/  LOP3.LUT R17, R17, R19, R20, 0xfe, !PT ;  /* 0x0000001311117212 */ /* 0x000fc400078efe14 */
[----:B------:R-:W-:-:S07]  /*2fb0*/  LOP3.LUT R7, R7, R18, R24, 0xfe, !PT ;  /* 0x0000001207077212 */ /* 0x000fce00078efe18 */
.L_x_211:
        /* <DEDUP_REMOVED lines=22> */
[----:B------:R-:W-:Y:S02]  /*3120*/  LOP3.LUT R6, R18, R6, R25, 0xfe, !PT ;  /* 0x0000000612067212 */ /* 0x000fe400078efe19 */
[----:B------:R-:W-:Y:S02]  /*3130*/  IADD3.X R18, PT, PT, ~R19, 0x100000, RZ, P1, !PT ;  /* 0x0010000013127810 */ /* 0x000fe40000ffe5ff */
[----:B-----5:R-:W-:Y:S02]  /*3140*/  IADD3 R19, P1, PT, RZ, -R20, RZ ;  /* 0x80000014ff137210 */ /* 0x020fe40007f3e0ff */
[----:B------:R-:W-:Y:S02]  /*3150*/  LOP3.LUT R18, R18, R24, R23, 0xfe, !PT ;  /* 0x0000001812127212 */ /* 0x000fe400078efe17 */
[----:B------:R-:W-:Y:S02]  /*3160*/  IADD3.X R22, PT, PT, ~R21, 0x100000, RZ, P1, !PT ;  /* 0x0010000015167810 */ /* 0x000fe40000ffe5ff */
[----:B------:R-:W-:-:S02]  /*3170*/  LOP3.LUT R17, R17, R6, R19, 0xfe, !PT ;  /* 0x0000000611117212 */ /* 0x000fc400078efe13 */
[----:B------:R-:W-:-:S07]  /*3180*/  LOP3.LUT R7, R7, R18, R22, 0xfe, !PT ;  /* 0x0000001207077212 */ /* 0x000fce00078efe16 */
.L_x_212:
[----:B------:R-:W-:Y:S05]  /*3190*/  @!P2 BRA `(.L_x_205) ;  /* 0x000000000048a947 */ /* 0x000fea0003800000 */
[----:B------:R-:W-:-:S04]  /*31a0*/  IMAD.WIDE.U32 R12, R5, 0x8, R12 ;  /* 0x00000008050c7825 */ /* 0x000fc800078e000c */
[----:B------:R-:W-:Y:S02]  /*31b0*/  IMAD.MOV R26, RZ, RZ, -R26 ;  /* 0x000000ffff1a7224 */ /* 0x000fe400078e0a1a */
[----:B------:R-:W-:Y:S02]  /*31c0*/  IMAD.MOV.U32 R5, RZ, RZ, R12 ;  /* 0x000000ffff057224 */ /* 0x000fe400078e000c */
[----:B------:R-:W-:-:S07]  /*31d0*/  IMAD.MOV.U32 R20, RZ, RZ, R13 ;  /* 0x000000ffff147224 */ /* 0x000fce00078e000d */
.L_x_213:
        /* <DEDUP_REMOVED lines=9> */
[----:B--2---:R-:W-:-:S04]  /*3270*/  IADD3 R6, P2, PT, RZ, -R12, RZ ;  /* 0x8000000cff067210 */ /* 0x004fc80007f5e0ff */
[----:B------:R-:W-:Y:S02]  /*3280*/  IADD3.X R18, PT, PT, ~R13, 0x100000, RZ, P2, !PT ;  /* 0x001000000d127810 */ /* 0x000fe400017fe5ff */
[----:B------:R-:W-:Y:S02]  /*3290*/  LOP3.LUT R17, R6, R17, RZ, 0xfc, !PT ;  /* 0x0000001106117212 */ /* 0x000fe400078efcff */
[----:B------:R-:W-:-:S03]  /*32a0*/  LOP3.LUT R7, R18, R7, RZ, 0xfc, !PT ;  /* 0x0000000712077212 */ /* 0x000fc600078efcff */
[----:B------:R-:W-:Y:S05]  /*32b0*/  @P1 BRA `(.L_x_213) ;  /* 0xfffffffc00c81947 */ /* 0x000fea000383ffff */
.L_x_205:
[----:B------:R-:W-:Y:S01]  /*32c0*/  ISETP.NE.U32.AND P1, PT, R17, RZ, PT ;  /* 0x000000ff1100720c */ /* 0x000fe20003f25070 */
[----:B------:R-:W-:Y:S02]  /*32d0*/  IMAD.MOV.U32 R20, RZ, RZ, R4 ;  /* 0x000000ffff147224 */ /* 0x000fe400078e0004 */
[----:B------:R-:W-:Y:S01]  /*32e0*/  IMAD.MOV.U32 R21, RZ, RZ, RZ ;  /* 0x000000ffff157224 */ /* 0x000fe200078e00ff */
[----:B------:R-:W-:-:S04]  /*32f0*/  ISETP.NE.AND.EX P1, PT, R7, RZ, PT, P1 ;  /* 0x000000ff0700720c */ /* 0x000fc80003f25310 */
[----:B------:R-:W-:-:S09]  /*3300*/  SEL R7, RZ, 0x1, !P1 ;  /* 0x00000001ff077807 */ /* 0x000fd20004800000 */
.L_x_201:
[----:B------:R-:W-:Y:S02]  /*3310*/  @!P0 R2UR UR8, R14 ;  /* 0x000000000e0882ca */ /* 0x000fe400000e0000 */
[----:B------:R-:W-:Y:S02]  /*3320*/  @!P0 R2UR UR9, R15 ;  /* 0x000000000f0982ca */ /* 0x000fe400000e0000 */
[----:B------:R-:W-:-:S04]  /*3330*/  LEA R12, P1, R20, UR6, 0x3 ;  /* 0x00000006140c7c11 */ /* 0x000fc8000f8218ff */
[----:B------:R-:W-:-:S07]  /*3340*/  LEA.HI.X R13, R20, UR7, R21, 0x3, P1 ;  /* 0x00000007140d7c11 */ /* 0x000fce00088f1c15 */
[----:B------:R-:W2:Y:S01]  /*3350*/  @!P0 LDG.E.64 R4, desc[UR8][R12.64] ;  /* 0x000000080c048981 */ /* 0x000ea2000c1e1b00 */
[----:B------:R-:W-:Y:S02]  /*3360*/  @P0 R2UR UR6, R14 ;  /* 0x000000000e0602ca */ /* 0x000fe400000e0000 */
[----:B------:R-:W-:Y:S01]  /*3370*/  @P0 R2UR UR7, R15 ;  /* 0x000000000f0702ca */ /* 0x000fe200000e0000 */
[----:B------:R-:W-:-:S04]  /*3380*/  IMAD.MOV.U32 R6, RZ, RZ, 0x34 ;  /* 0x00000034ff067424 */ /* 0x000fc800078e00ff */
[----:B------:R-:W-:Y:S01]  /*3390*/  IMAD R3, R3, R6, -0x444 ;  /* 0xfffffbbc03037424 */ /* 0x000fe200078e0206 */
[----:B--2---:R-:W-:-:S04]  /*33a0*/  @!P0 IADD3 R4, P1, PT, RZ, -R4, RZ ;  /* 0x80000004ff048210 */ /* 0x004fc80007f3e0ff */
[----:B------:R-:W-:-:S06]  /*33b0*/  @!P0 IADD3.X R5, PT, PT, ~R5, 0x100000, RZ, P1, !PT ;  /* 0x0010000005058810 */ /* 0x000fcc0000ffe5ff */
[----:B------:R-:W2:Y:S01]  /*33c0*/  @P0 LDG.E.64 R4, desc[UR6][R12.64] ;  /* 0x000000060c040981 */ /* 0x000ea2000c1e1b00 */
[----:B------:R-:W-:Y:S01]  /*33d0*/  VIMNMX R3, PT, PT, R3, 0x833, PT ;  /* 0x0000083303037848 */ /* 0x000fe20003fe0100 */
[----:B------:R-:W-:-:S03]  /*33e0*/  DSETP.NEU.AND P1, PT, R8, RZ, PT ;  /* 0x000000ff0800722a */ /* 0x000fc60003f2d000 */
[----:B------:R-:W-:-:S04]  /*33f0*/  VIMNMX R3, PT, PT, R3, -0x833, !PT ;  /* 0xfffff7cd03037848 */ /* 0x000fc80007fe0100 */
[----:B------:R-:W-:Y:S01]  /*3400*/  IABS R18, R3 ;  /* 0x0000000300127213 */ /* 0x000fe20000000000 */
[----:B------:R-:W-:-:S03]  /*3410*/  VIADD R6, R3, 0xffc ;  /* 0x00000ffc03067836 */ /* 0x000fc60000000000 */
[----:B------:R-:W-:Y:S02]  /*3420*/  ISETP.GE.U32.AND P0, PT, R18, 0xd9, PT ;  /* 0x000000d91200780c */ /* 0x000fe40003f06070 */
[----:B------:R-:W-:-:S05]  /*3430*/  SHF.R.U32.HI R17, RZ, 0x2, R6 ;  /* 0x00000002ff117819 */ /* 0x000fca0000011606 */
[C---:B------:R-:W-:Y:S02]  /*3440*/  IMAD R6, R17.reuse, 0xffd, R6 ;  /* 0x00000ffd11067824 */ /* 0x040fe400078e0206 */
[----:B------:R-:W-:-:S04]  /*3450*/  IMAD.SHL.U32 R17, R17, 0x100000, RZ ;  /* 0x0010000011117824 */ /* 0x000fc800078e00ff */
[----:B------:R-:W-:Y:S01]  /*3460*/  @!P0 VIADD R6, R3, 0x3ff ;  /* 0x000003ff03068836 */ /* 0x000fe20000000000 */
[----:B--2---:R-:W-:-:S03]  /*3470*/  LOP3.LUT R18, R4, R7, RZ, 0xfc, !PT ;  /* 0x0000000704127212 */ /* 0x004fc600078efcff */
[----:B------:R-:W-:Y:S01]  /*3480*/  IMAD.SHL.U32 R7, R6, 0x100000, RZ ;  /* 0x0010000006077824 */ /* 0x000fe200078e00ff */
[----:B------:R-:W-:Y:S01]  /*3490*/  LOP3.LUT R19, R5, UR4, RZ, 0xfc, !PT ;  /* 0x0000000405137c12 */ /* 0x000fe2000f8efcff */
[----:B------:R-:W-:-:S03]  /*34a0*/  IMAD.MOV.U32 R6, RZ, RZ, RZ ;  /* 0x000000ffff067224 */ /* 0x000fc600078e00ff */
[----:B------:R-:W0:Y:S03]  /*34b0*/  I2F.F64.S64 R4, R18 ;  /* 0x0000001200047312 */ /* 0x000e260000301c00 */
[----:B0-----:R-:W-:Y:S01]  /*34c0*/  DMUL R6, R4, R6 ;  /* 0x0000000604067228 */ /* 0x001fe20000000000 */
[----:B------:R-:W-:Y:S01]  /*34d0*/  SEL R5, R17, 0x3ff00000, P0 ;  /* 0x3ff0000011057807 */ /* 0x000fe20000000000 */
[----:B------:R-:W-:-:S06]  /*34e0*/  IMAD.MOV.U32 R4, RZ, RZ, RZ ;  /* 0x000000ffff047224 */ /* 0x000fcc00078e00ff */
[----:B------:R-:W-:-:S08]  /*34f0*/  DMUL R6, R4, R6 ;  /* 0x0000000604067228 */ /* 0x000fd00000000000 */
[----:B------:R-:W-:-:S08]  /*3500*/  DMUL R6, R4, R6 ;  /* 0x0000000604067228 */ /* 0x000fd00000000000 */
[----:B------:R-:W-:-:S08]  /*3510*/  DMUL R4, R4, R6 ;  /* 0x0000000604047228 */ /* 0x000fd00000000000 */
[----:B------:R-:W-:Y:S02]  /*3520*/  @P1 DADD R8, R8, R4 ;  /* 0x0000000008081229 */ /* 0x000fe40000000004 */
[----:B------:R-:W-:-:S06]  /*3530*/  @P1 DSETP.NEU.AND P0, PT, R4, RZ, PT ;  /* 0x000000ff0400122a */ /* 0x000fcc0003f0d000 */
[----:B------:R-:W-:Y:S02]  /*3540*/  @P1 SEL R3, RZ, 0x1, !P0 ;  /* 0x00000001ff031807 */ /* 0x000fe40004000000 */
[----:B------:R-:W-:Y:S01]  /*3550*/  @P1 IMAD.MOV.U32 R5, RZ, RZ, R9 ;  /* 0x000000ffff051224 */ /* 0x000fe200078e0009 */
[----:B------:R-:W-:Y:S02]  /*3560*/  ISETP.GE.AND P0, PT, R0, RZ, PT ;  /* 0x000000ff0000720c */ /* 0x000fe40003f06270 */
[----:B------:R-:W-:-:S06]  /*3570*/  @P1 LOP3.LUT R4, R8, R3, RZ, 0xfc, !PT ;  /* 0x0000000308041212 */ /* 0x000fcc00078efcff */
[----:B------:R-:W-:-:S08]  /*3580*/  DADD R4, R10, R4 ;  /* 0x000000000a047229 */ /* 0x000fd00000000004 */
[----:B------:R-:W-:-:S10]  /*3590*/  DADD R6, -RZ, -R4 ;  /* 0x00000000ff067229 */ /* 0x000fd40000000904 */
[----:B------:R-:W-:Y:S02]  /*35a0*/  FSEL R8, R6, R4, !P0 ;  /* 0x0000000406087208 */ /* 0x000fe40004000000 */
[----:B------:R-:W-:-:S07]  /*35b0*/  FSEL R9, R7, R5, !P0 ;  /* 0x0000000507097208 */ /* 0x000fce0004000000 */
.L_x_199:
[----:B------:R-:W0:Y:S01]  /*35c0*/  LDC.64 R10, c[0x0][0x380] ;  /* 0x0000e000ff0a7b82 */ /* 0x000e220000000a00 */
[----:B------:R-:W-:Y:S01]  /*35d0*/  R2UR UR6, R14 ;  /* 0x000000000e0672ca */ /* 0x000fe200000e0000 */
[----:B------:R1:W-:Y:S01]  /*35e0*/  STL.64 [R1], R8 ;  /* 0x0000000801007387 */ /* 0x0003e20000100a00 */
[----:B------:R-:W-:Y:S01]  /*35f0*/  R2UR UR7, R15 ;  /* 0x000000000f0772ca */ /* 0x000fe200000e0000 */
[----:B------:R-:W2:Y:S01]  /*3600*/  LDCU.64 UR4, c[0x4][0x10] ;  /* 0x01000200ff0477ac */ /* 0x000ea20008000a00 */
[----:B------:R-:W-:Y:S01]  /*3610*/  MOV R0, 0x0 ;  /* 0x0000000000007802 */ /* 0x000fe20000000f00 */
[----:B------:R-:W-:Y:S02]  /*3620*/  IMAD.MOV.U32 R6, RZ, RZ, R16 ;  /* 0x000000ffff067224 */ /* 0x000fe400078e0010 */
[----:B------:R-:W-:Y:S01]  /*3630*/  IMAD.MOV.U32 R7, RZ, RZ, R2 ;  /* 0x000000ffff077224 */ /* 0x000fe200078e0002 */
[----:B------:R1:W3:Y:S01]  /*3640*/  LDC.64 R12, c[0x4][R0] ;  /* 0x01000000000c7b82 */ /* 0x0002e20000000a00 */
[----:B--2---:R-:W-:-:S06]  /*3650*/  IMAD.U32 R4, RZ, RZ, UR4 ;  /* 0x00000004ff047e24 */ /* 0x004fcc000f8e00ff */
[----:B0-----:R1:W-:Y:S01]  /*3660*/  STG.E.64 desc[UR6][R10.64], R8 ;  /* 0x000000080a007986 */ /* 0x0013e2000c101b06 */
[----:B------:R-:W-:-:S07]  /*3670*/  IMAD.U32 R5, RZ, RZ, UR5 ;  /* 0x00000005ff057e24 */ /* 0x000fce000f8e00ff */
[----:B------:R-:W-:-:S07]  /*3680*/  LEPC R20, `(.L_x_214) ;  /* 0x000000001014794e */ /* 0x000fce0000000000 */
[----:B-1-3--:R-:W-:Y:S05]  /*3690*/  CALL.ABS.NOINC R12 ;  /* 0x000000000c007343 */ /* 0x00afea0003c00000 */
.L_x_214:
[----:B------:R-:W-:Y:S05]  /*36a0*/  EXIT ;  /* 0x000000000000794d */ /* 0x000fea0003800000 */
.L_x_215:
        /* <DEDUP_REMOVED lines=13> */
.L_x_218:


//--------------------- .nv.global.init           --------------------------
	.section	.nv.global.init,"aw",@progbits
.nv.global.init:
	.type		$str$3,@object
	.size		$str$3,($str$2 - $str$3)
$str$3:
        /*0000*/ 	.byte	0x6c, 0x61, 0x75, 0x6e, 0x63, 0x68, 0x65, 0x64, 0x20, 0x45, 0x78, 0x44, 0x4f, 0x54, 0x0a, 0x00
	.type		$str$2,@object
	.size		$str$2,($str - $str$2)
$str$2:
        /*0010*/ 	.byte	0x6c, 0x61, 0x75, 0x6e, 0x63, 0x68, 0x65, 0x64, 0x20, 0x45, 0x78, 0x44, 0x4f, 0x54, 0x20, 0x63
        /*0020*/ 	.byte	0x6f, 0x6d, 0x70, 0x6c, 0x65, 0x74, 0x65, 0x0a, 0x00
	.type		$str,@object
	.size		$str,($str$1 - $str)
$str:
        /*0029*/ 	.byte	0x5b, 0x44, 0x45, 0x56, 0x49, 0x43, 0x45, 0x5d, 0x20, 0x74, 0x69, 0x64, 0x20, 0x3d, 0x3d, 0x20
        /*0039*/ 	.byte	0x30, 0x20, 0x6b, 0xe2, 0x88, 0x9a, 0xe2, 0x88, 0x82, 0x72, 0x73, 0x0a, 0x00
	.type		$str$1,@object
	.size		$str$1,(.L_1 - $str$1)
$str$1:
        /*0046*/ 	.byte	0x45, 0x78, 0x44, 0x4f, 0x54, 0x20, 0x64, 0x6f, 0x74, 0x20, 0x72, 0x65, 0x73, 0x75, 0x6c, 0x74
        /*0056*/ 	.byte	0x2c, 0x20, 0x69, 0x6e, 0x20, 0x6b, 0x65, 0x72, 0x6e, 0x65, 0x6c, 0x3a, 0x20, 0x25, 0x2e, 0x32
        /*0066*/ 	.byte	0x30, 0x65, 0x0a, 0x00
.L_1:


//--------------------- .nv.shared._Z5ExDOTPxPdS0_j --------------------------
	.section	.nv.shared._Z5ExDOTPxPdS0_j,"aw",@nobits
	.sectionflags	@""
	.align	8
.nv.shared._Z5ExDOTPxPdS0_j:
	.zero		3520


//--------------------- .nv.shared.reserved.0     --------------------------
	.section	.nv.shared.reserved.0,"aw",@nobits
	.weak		__nv_reservedSMEM_offset_0_alias
	.size		__nv_reservedSMEM_offset_0_alias, 0, 64
	.other		__nv_reservedSMEM_offset_0_alias,@"STO_CUDA_RESERVED_SHARED STV_DEFAULT"
__nv_reservedSMEM_offset_0_alias:
	.zero		0
	.zero		64


//--------------------- .nv.constant0._Z5ExDOTPxPdS0_j --------------------------
	.section	.nv.constant0._Z5ExDOTPxPdS0_j,"a",@progbits
	.sectionflags	@""
	.align	4
.nv.constant0._Z5ExDOTPxPdS0_j:
	.zero		924


//--------------------- .nv.constant0._Z13ExDOTCompletePx --------------------------
	.section	.nv.constant0._Z13ExDOTCompletePx,"a",@progbits
	.sectionflags	@""
	.align	4
.nv.constant0._Z13ExDOTCompletePx:
	.zero		904


//--------------------- .nv.constant0._Z19FinalReduceAndRoundPdPxi --------------------------
	.section	.nv.constant0._Z19FinalReduceAndRoundPdPxi,"a",@progbits
	.sectionflags	@""
	.align	4
.nv.constant0._Z19FinalReduceAndRoundPdPxi:
	.zero		916


//--------------------- SYMBOLS --------------------------

	.type		.nv.reservedSmem.offset0,@object
	.size		.nv.reservedSmem.offset0,0x4
	.type		.nv.reservedSmem.cap,@object
	.size		.nv.reservedSmem.cap,0x4
	.type		vprintf,@function
